	.target	sm_103a

	.elftype	@"ET_EXEC"


//--------------------- .note.nv.tkinfo           --------------------------
	.section	.note.nv.tkinfo,"",@"SHT_NOTE"
	.sectionflags	@"SHF_NOTE_NV_TKINFO"
	.tkinfo
        /*0018*/ 	.word	0x00000002
        /*0030*/ 	.string	""
        /*0030*/ 	.string	"ptxas"
        /*0030*/ 	.string	"Cuda compilation tools, release 13.0, V13.0.88"
        /*0030*/ 	.string	"Build cuda_13.0.r13.0/compiler.36424714_0"
        /*0030*/ 	.string	"-arch sm_103a -m 64 "



//--------------------- .note.nv.cuinfo           --------------------------
	.section	.note.nv.cuinfo,"",@"SHT_NOTE"
	.sectionflags	@"SHF_NOTE_NV_CUINFO"
        /*0018*/ 	.short	0x0002
        /*001a*/ 	.short	0x0067
        /*001c*/ 	.short	0x0082
	.zero		2


//--------------------- .nv.info                  --------------------------
	.section	.nv.info,"",@"SHT_CUDA_INFO"
	.align	4


	//----- nvinfo : EIATTR_REGCOUNT
	.align		4
        /*0000*/ 	.byte	0x04, 0x2f
        /*0002*/ 	.short	(.L_12 - .L_11)
	.align		4
.L_11:
        /*0004*/ 	.word	index@(_ZN7cutlass13device_kernelIN5flash19enable_sm80_to_sm89INS1_16FlashAttnFwdSm80INS1_25CollectiveMainloopFwdSm80ILi4ELi1ELb0EN4cute5tupleIJNS5_1CILi128EEENS7_ILi48EEENS7_ILi96EEEEEELi96ENS_10bfloat16_tEfNS_4arch4Sm80ELb1ELb0ELb0ELb1ELb1ELb1ELb1ELb1EEENS1_21CollectiveEpilogueFwdINS6_IJS8_SA_S9_EEENS6_IJNS7_ILi1EEESI_SI_EEESC_SE_Li128ELb1ELb1ELb1ELb0EEENS1_36VarlenDynamicPersistentTileSchedulerILi128ELi48ELi128ELi128ELb1ELb1ELb0ELb1ELb1ELb1EEEEEEEEEvNT_6ParamsE)
        /*0008*/ 	.word	0x00000004


	//----- nvinfo : EIATTR_FRAME_SIZE
	.align		4
.L_12:
        /*000c*/ 	.byte	0x04, 0x11
        /*000e*/ 	.short	(.L_14 - .L_13)
	.align		4
.L_13:
        /*0010*/ 	.word	index@(_ZN7cutlass13device_kernelIN5flash19enable_sm80_to_sm89INS1_16FlashAttnFwdSm80INS1_25CollectiveMainloopFwdSm80ILi4ELi1ELb0EN4cute5tupleIJNS5_1CILi128EEENS7_ILi48EEENS7_ILi96EEEEEELi96ENS_10bfloat16_tEfNS_4arch4Sm80ELb1ELb0ELb0ELb1ELb1ELb1ELb1ELb1EEENS1_21CollectiveEpilogueFwdINS6_IJS8_SA_S9_EEENS6_IJNS7_ILi1EEESI_SI_EEESC_SE_Li128ELb1ELb1ELb1ELb0EEENS1_36VarlenDynamicPersistentTileSchedulerILi128ELi48ELi128ELi128ELb1ELb1ELb0ELb1ELb1ELb1EEEEEEEEEvNT_6ParamsE)
        /*0014*/ 	.word	0x00000000


	//----- nvinfo : EIATTR_REGCOUNT
	.align		4
.L_14:
        /*0018*/ 	.byte	0x04, 0x2f
        /*001a*/ 	.short	(.L_16 - .L_15)
	.align		4
.L_15:
        /*001c*/ 	.word	index@(_ZN7cutlass13device_kernelIN5flash19enable_sm80_to_sm89INS1_16FlashAttnFwdSm80INS1_25CollectiveMainloopFwdSm80ILi4ELi1ELb0EN4cute5tupleIJNS5_1CILi128EEENS7_ILi48EEENS7_ILi96EEEEEELi96ENS_10bfloat16_tEfNS_4arch4Sm80ELb1ELb0ELb0ELb1ELb1ELb0ELb1ELb1EEENS1_21CollectiveEpilogueFwdINS6_IJS8_SA_S9_EEENS6_IJNS7_ILi1EEESI_SI_EEESC_SE_Li128ELb1ELb1ELb1ELb0EEENS1_36VarlenDynamicPersistentTileSchedulerILi128ELi48ELi128ELi128ELb1ELb1ELb0ELb1ELb1ELb1EEEEEEEEEvNT_6ParamsE)
        /*0020*/ 	.word	0x00000004


	//----- nvinfo : EIATTR_FRAME_SIZE
	.align		4
.L_16:
        /*0024*/ 	.byte	0x04, 0x11
        /*0026*/ 	.short	(.L_18 - .L_17)
	.align		4
.L_17:
        /*0028*/ 	.word	index@(_ZN7cutlass13device_kernelIN5flash19enable_sm80_to_sm89INS1_16FlashAttnFwdSm80INS1_25CollectiveMainloopFwdSm80ILi4ELi1ELb0EN4cute5tupleIJNS5_1CILi128EEENS7_ILi48EEENS7_ILi96EEEEEELi96ENS_10bfloat16_tEfNS_4arch4Sm80ELb1ELb0ELb0ELb1ELb1ELb0ELb1ELb1EEENS1_21CollectiveEpilogueFwdINS6_IJS8_SA_S9_EEENS6_IJNS7_ILi1EEESI_SI_EEESC_SE_Li128ELb1ELb1ELb1ELb0EEENS1_36VarlenDynamicPersistentTileSchedulerILi128ELi48ELi128ELi128ELb1ELb1ELb0ELb1ELb1ELb1EEEEEEEEEvNT_6ParamsE)
        /*002c*/ 	.word	0x00000000


	//----- nvinfo : EIATTR_REGCOUNT
	.align		4
.L_18:
        /*0030*/ 	.byte	0x04, 0x2f
        /*0032*/ 	.short	(.L_20 - .L_19)
	.align		4
.L_19:
        /*0034*/ 	.word	index@(_ZN7cutlass13device_kernelIN5flash19enable_sm80_to_sm89INS1_16FlashAttnFwdSm80INS1_25CollectiveMainloopFwdSm80ILi4ELi1ELb0EN4cute5tupleIJNS5_1CILi128EEENS7_ILi64EEENS7_ILi96EEEEEELi96ENS_10bfloat16_tEfNS_4arch4Sm80ELb1ELb0ELb0ELb0ELb1ELb0ELb1ELb1EEENS1_21CollectiveEpilogueFwdINS6_IJS8_SA_S9_EEENS6_IJNS7_ILi1EEESI_SI_EEESC_SE_Li128ELb0ELb1ELb1ELb0EEENS1_30DynamicPersistentTileSchedulerILi128ELi128ELb1ELb1ELb0EEEEEEEEEvNT_6ParamsE)
        /*0038*/ 	.word	0x00000004


	//----- nvinfo : EIATTR_FRAME_SIZE
	.align		4
.L_20:
        /*003c*/ 	.byte	0x04, 0x11
        /*003e*/ 	.short	(.L_22 - .L_21)
	.align		4
.L_21:
        /*0040*/ 	.word	index@(_ZN7cutlass13device_kernelIN5flash19enable_sm80_to_sm89INS1_16FlashAttnFwdSm80INS1_25CollectiveMainloopFwdSm80ILi4ELi1ELb0EN4cute5tupleIJNS5_1CILi128EEENS7_ILi64EEENS7_ILi96EEEEEELi96ENS_10bfloat16_tEfNS_4arch4Sm80ELb1ELb0ELb0ELb0ELb1ELb0ELb1ELb1EEENS1_21CollectiveEpilogueFwdINS6_IJS8_SA_S9_EEENS6_IJNS7_ILi1EEESI_SI_EEESC_SE_Li128ELb0ELb1ELb1ELb0EEENS1_30DynamicPersistentTileSchedulerILi128ELi128ELb1ELb1ELb0EEEEEEEEEvNT_6ParamsE)
        /*0044*/ 	.word	0x00000000


	//----- nvinfo : EIATTR_REGCOUNT
	.align		4
.L_22:
        /*0048*/ 	.byte	0x04, 0x2f
        /*004a*/ 	.short	(.L_24 - .L_23)
	.align		4
.L_23:
        /*004c*/ 	.word	index@(_ZN7cutlass13device_kernelIN5flash19enable_sm80_to_sm89INS1_16FlashAttnFwdSm80INS1_25CollectiveMainloopFwdSm80ILi4ELi1ELb0EN4cute5tupleIJNS5_1CILi128EEENS7_ILi48EEENS7_ILi96EEEEEELi96ENS_10bfloat16_tEfNS_4arch4Sm80ELb0ELb1ELb0ELb1ELb1ELb1ELb1ELb1EEENS1_21CollectiveEpilogueFwdINS6_IJS8_SA_S9_EEENS6_IJNS7_ILi1EEESI_SI_EEESC_SE_Li128ELb1ELb1ELb1ELb0EEENS1_36VarlenDynamicPersistentTileSchedulerILi128ELi48ELi128ELi128ELb1ELb1ELb0ELb1ELb0ELb1EEEEEEEEEvNT_6ParamsE)
        /*0050*/ 	.word	0x00000004


	//----- nvinfo : EIATTR_FRAME_SIZE
	.align		4
.L_24:
        /*0054*/ 	.byte	0x04, 0x11
        /*0056*/ 	.short	(.L_26 - .L_25)
	.align		4
.L_25:
        /*0058*/ 	.word	index@(_ZN7cutlass13device_kernelIN5flash19enable_sm80_to_sm89INS1_16FlashAttnFwdSm80INS1_25CollectiveMainloopFwdSm80ILi4ELi1ELb0EN4cute5tupleIJNS5_1CILi128EEENS7_ILi48EEENS7_ILi96EEEEEELi96ENS_10bfloat16_tEfNS_4arch4Sm80ELb0ELb1ELb0ELb1ELb1ELb1ELb1ELb1EEENS1_21CollectiveEpilogueFwdINS6_IJS8_SA_S9_EEENS6_IJNS7_ILi1EEESI_SI_EEESC_SE_Li128ELb1ELb1ELb1ELb0EEENS1_36VarlenDynamicPersistentTileSchedulerILi128ELi48ELi128ELi128ELb1ELb1ELb0ELb1ELb0ELb1EEEEEEEEEvNT_6ParamsE)
        /*005c*/ 	.word	0x00000000


	//----- nvinfo : EIATTR_REGCOUNT
	.align		4
.L_26:
        /*0060*/ 	.byte	0x04, 0x2f
        /*0062*/ 	.short	(.L_28 - .L_27)
	.align		4
.L_27:
        /*0064*/ 	.word	index@(_ZN7cutlass13device_kernelIN5flash19enable_sm80_to_sm89INS1_16FlashAttnFwdSm80INS1_25CollectiveMainloopFwdSm80ILi4ELi1ELb0EN4cute5tupleIJNS5_1CILi128EEENS7_ILi48EEENS7_ILi96EEEEEELi96ENS_10bfloat16_tEfNS_4arch4Sm80ELb0ELb1ELb0ELb1ELb1ELb0ELb1ELb1EEENS1_21CollectiveEpilogueFwdINS6_IJS8_SA_S9_EEENS6_IJNS7_ILi1EEESI_SI_EEESC_SE_Li128ELb1ELb1ELb1ELb0EEENS1_36VarlenDynamicPersistentTileSchedulerILi128ELi48ELi128ELi128ELb1ELb1ELb0ELb1ELb0ELb1EEEEEEEEEvNT_6ParamsE)
        /*0068*/ 	.word	0x00000004


	//----- nvinfo : EIATTR_FRAME_SIZE
	.align		4
.L_28:
        /*006c*/ 	.byte	0x04, 0x11
        /*006e*/ 	.short	(.L_30 - .L_29)
	.align		4
.L_29:
        /*0070*/ 	.word	index@(_ZN7cutlass13device_kernelIN5flash19enable_sm80_to_sm89INS1_16FlashAttnFwdSm80INS1_25CollectiveMainloopFwdSm80ILi4ELi1ELb0EN4cute5tupleIJNS5_1CILi128EEENS7_ILi48EEENS7_ILi96EEEEEELi96ENS_10bfloat16_tEfNS_4arch4Sm80ELb0ELb1ELb0ELb1ELb1ELb0ELb1ELb1EEENS1_21CollectiveEpilogueFwdINS6_IJS8_SA_S9_EEENS6_IJNS7_ILi1EEESI_SI_EEESC_SE_Li128ELb1ELb1ELb1ELb0EEENS1_36VarlenDynamicPersistentTileSchedulerILi128ELi48ELi128ELi128ELb1ELb1ELb0ELb1ELb0ELb1EEEEEEEEEvNT_6ParamsE)
        /*0074*/ 	.word	0x00000000


	//----- nvinfo : EIATTR_REGCOUNT
	.align		4
.L_30:
        /*0078*/ 	.byte	0x04, 0x2f
        /*007a*/ 	.short	(.L_32 - .L_31)
	.align		4
.L_31:
        /*007c*/ 	.word	index@(_ZN7cutlass13device_kernelIN5flash19enable_sm80_to_sm89INS1_16FlashAttnFwdSm80INS1_25CollectiveMainloopFwdSm80ILi4ELi1ELb0EN4cute5tupleIJNS5_1CILi128EEENS7_ILi48EEENS7_ILi96EEEEEELi96ENS_10bfloat16_tEfNS_4arch4Sm80ELb0ELb1ELb0ELb0ELb1ELb0ELb1ELb1EEENS1_21CollectiveEpilogueFwdINS6_IJS8_SA_S9_EEENS6_IJNS7_ILi1EEESI_SI_EEESC_SE_Li128ELb0ELb1ELb1ELb0EEENS1_19SingleTileSchedulerILb0ELb1ELb1ELi128EEEEEEEEEvNT_6ParamsE)
        /*0080*/ 	.word	0x00000004


	//----- nvinfo : EIATTR_FRAME_SIZE
	.align		4
.L_32:
        /*0084*/ 	.byte	0x04, 0x11
        /*0086*/ 	.short	(.L_34 - .L_33)
	.align		4
.L_33:
        /*0088*/ 	.word	index@(_ZN7cutlass13device_kernelIN5flash19enable_sm80_to_sm89INS1_16FlashAttnFwdSm80INS1_25CollectiveMainloopFwdSm80ILi4ELi1ELb0EN4cute5tupleIJNS5_1CILi128EEENS7_ILi48EEENS7_ILi96EEEEEELi96ENS_10bfloat16_tEfNS_4arch4Sm80ELb0ELb1ELb0ELb0ELb1ELb0ELb1ELb1EEENS1_21CollectiveEpilogueFwdINS6_IJS8_SA_S9_EEENS6_IJNS7_ILi1EEESI_SI_EEESC_SE_Li128ELb0ELb1ELb1ELb0EEENS1_19SingleTileSchedulerILb0ELb1ELb1ELi128EEEEEEEEEvNT_6ParamsE)
        /*008c*/ 	.word	0x00000000


	//----- nvinfo : EIATTR_REGCOUNT
	.align		4
.L_34:
        /*0090*/ 	.byte	0x04, 0x2f
        /*0092*/ 	.short	(.L_36 - .L_35)
	.align		4
.L_35:
        /*0094*/ 	.word	index@(_ZN7cutlass13device_kernelIN5flash19enable_sm80_to_sm89INS1_16FlashAttnFwdSm80INS1_25CollectiveMainloopFwdSm80ILi4ELi1ELb0EN4cute5tupleIJNS5_1CILi128EEENS7_ILi48EEENS7_ILi96EEEEEELi96ENS_10bfloat16_tEfNS_4arch4Sm80ELb0ELb0ELb0ELb1ELb1ELb1ELb1ELb1EEENS1_21CollectiveEpilogueFwdINS6_IJS8_SA_S9_EEENS6_IJNS7_ILi1EEESI_SI_EEESC_SE_Li128ELb1ELb1ELb1ELb0EEENS1_36VarlenDynamicPersistentTileSchedulerILi128ELi48ELi128ELi128ELb1ELb1ELb0ELb0ELb1ELb1EEEEEEEEEvNT_6ParamsE)
        /*0098*/ 	.word	0x00000004


	//----- nvinfo : EIATTR_FRAME_SIZE
	.align		4
.L_36:
        /*009c*/ 	.byte	0x04, 0x11
        /*009e*/ 	.short	(.L_38 - .L_37)
	.align		4
.L_37:
        /*00a0*/ 	.word	index@(_ZN7cutlass13device_kernelIN5flash19enable_sm80_to_sm89INS1_16FlashAttnFwdSm80INS1_25CollectiveMainloopFwdSm80ILi4ELi1ELb0EN4cute5tupleIJNS5_1CILi128EEENS7_ILi48EEENS7_ILi96EEEEEELi96ENS_10bfloat16_tEfNS_4arch4Sm80ELb0ELb0ELb0ELb1ELb1ELb1ELb1ELb1EEENS1_21CollectiveEpilogueFwdINS6_IJS8_SA_S9_EEENS6_IJNS7_ILi1EEESI_SI_EEESC_SE_Li128ELb1ELb1ELb1ELb0EEENS1_36VarlenDynamicPersistentTileSchedulerILi128ELi48ELi128ELi128ELb1ELb1ELb0ELb0ELb1ELb1EEEEEEEEEvNT_6ParamsE)
        /*00a4*/ 	.word	0x00000000


	//----- nvinfo : EIATTR_REGCOUNT
	.align		4
.L_38:
        /*00a8*/ 	.byte	0x04, 0x2f
        /*00aa*/ 	.short	(.L_40 - .L_39)
	.align		4
.L_39:
        /*00ac*/ 	.word	index@(_ZN7cutlass13device_kernelIN5flash19enable_sm80_to_sm89INS1_16FlashAttnFwdSm80INS1_25CollectiveMainloopFwdSm80ILi4ELi1ELb0EN4cute5tupleIJNS5_1CILi128EEENS7_ILi48EEENS7_ILi96EEEEEELi96ENS_10bfloat16_tEfNS_4arch4Sm80ELb0ELb0ELb0ELb1ELb1ELb0ELb1ELb1EEENS1_21CollectiveEpilogueFwdINS6_IJS8_SA_S9_EEENS6_IJNS7_ILi1EEESI_SI_EEESC_SE_Li128ELb1ELb1ELb1ELb0EEENS1_36VarlenDynamicPersistentTileSchedulerILi128ELi48ELi128ELi128ELb1ELb1ELb0ELb0ELb1ELb1EEEEEEEEEvNT_6ParamsE)
        /*00b0*/ 	.word	0x00000004


	//----- nvinfo : EIATTR_FRAME_SIZE
	.align		4
.L_40:
        /*00b4*/ 	.byte	0x04, 0x11
        /*00b6*/ 	.short	(.L_42 - .L_41)
	.align		4
.L_41:
        /*00b8*/ 	.word	index@(_ZN7cutlass13device_kernelIN5flash19enable_sm80_to_sm89INS1_16FlashAttnFwdSm80INS1_25CollectiveMainloopFwdSm80ILi4ELi1ELb0EN4cute5tupleIJNS5_1CILi128EEENS7_ILi48EEENS7_ILi96EEEEEELi96ENS_10bfloat16_tEfNS_4arch4Sm80ELb0ELb0ELb0ELb1ELb1ELb0ELb1ELb1EEENS1_21CollectiveEpilogueFwdINS6_IJS8_SA_S9_EEENS6_IJNS7_ILi1EEESI_SI_EEESC_SE_Li128ELb1ELb1ELb1ELb0EEENS1_36VarlenDynamicPersistentTileSchedulerILi128ELi48ELi128ELi128ELb1ELb1ELb0ELb0ELb1ELb1EEEEEEEEEvNT_6ParamsE)
        /*00bc*/ 	.word	0x00000000


	//----- nvinfo : EIATTR_REGCOUNT
	.align		4
.L_42:
        /*00c0*/ 	.byte	0x04, 0x2f
        /*00c2*/ 	.short	(.L_44 - .L_43)
	.align		4
.L_43:
        /*00c4*/ 	.word	index@(_ZN7cutlass13device_kernelIN5flash19enable_sm80_to_sm89INS1_16FlashAttnFwdSm80INS1_25CollectiveMainloopFwdSm80ILi4ELi1ELb0EN4cute5tupleIJNS5_1CILi128EEENS7_ILi64EEENS7_ILi96EEEEEELi96ENS_10bfloat16_tEfNS_4arch4Sm80ELb0ELb0ELb0ELb0ELb1ELb0ELb1ELb1EEENS1_21CollectiveEpilogueFwdINS6_IJS8_SA_S9_EEENS6_IJNS7_ILi1EEESI_SI_EEESC_SE_Li128ELb0ELb1ELb1ELb0EEENS1_19SingleTileSchedulerILb0ELb1ELb1ELi128EEEEEEEEEvNT_6ParamsE)
        /*00c8*/ 	.word	0x00000004


	//----- nvinfo : EIATTR_FRAME_SIZE
	.align		4
.L_44:
        /*00cc*/ 	.byte	0x04, 0x11
        /*00ce*/ 	.short	(.L_46 - .L_45)
	.align		4
.L_45:
        /*00d0*/ 	.word	index@(_ZN7cutlass13device_kernelIN5flash19enable_sm80_to_sm89INS1_16FlashAttnFwdSm80INS1_25CollectiveMainloopFwdSm80ILi4ELi1ELb0EN4cute5tupleIJNS5_1CILi128EEENS7_ILi64EEENS7_ILi96EEEEEELi96ENS_10bfloat16_tEfNS_4arch4Sm80ELb0ELb0ELb0ELb0ELb1ELb0ELb1ELb1EEENS1_21CollectiveEpilogueFwdINS6_IJS8_SA_S9_EEENS6_IJNS7_ILi1EEESI_SI_EEESC_SE_Li128ELb0ELb1ELb1ELb0EEENS1_19SingleTileSchedulerILb0ELb1ELb1ELi128EEEEEEEEEvNT_6ParamsE)
        /*00d4*/ 	.word	0x00000000


	//----- nvinfo : EIATTR_REGCOUNT
	.align		4
.L_46:
        /*00d8*/ 	.byte	0x04, 0x2f
        /*00da*/ 	.short	(.L_48 - .L_47)
	.align		4
.L_47:
        /*00dc*/ 	.word	index@(_ZN7cutlass13device_kernelIN5flash19enable_sm80_to_sm89INS1_16FlashAttnFwdSm80INS1_25CollectiveMainloopFwdSm80ILi4ELi1ELb0EN4cute5tupleIJNS5_1CILi128EEENS7_ILi48EEENS7_ILi96EEEEEELi96ENS_10bfloat16_tEfNS_4arch4Sm80ELb1ELb0ELb1ELb1ELb1ELb1ELb1ELb1EEENS1_21CollectiveEpilogueFwdINS6_IJS8_SA_S9_EEENS6_IJNS7_ILi1EEESI_SI_EEESC_SE_Li128ELb1ELb1ELb1ELb0EEENS1_36VarlenDynamicPersistentTileSchedulerILi128ELi48ELi128ELi128ELb1ELb1ELb0ELb1ELb1ELb1EEEEEEEEEvNT_6ParamsE)
        /*00e0*/ 	.word	0x00000004


	//----- nvinfo : EIATTR_FRAME_SIZE
	.align		4
.L_48:
        /*00e4*/ 	.byte	0x04, 0x11
        /*00e6*/ 	.short	(.L_50 - .L_49)
	.align		4
.L_49:
        /*00e8*/ 	.word	index@(_ZN7cutlass13device_kernelIN5flash19enable_sm80_to_sm89INS1_16FlashAttnFwdSm80INS1_25CollectiveMainloopFwdSm80ILi4ELi1ELb0EN4cute5tupleIJNS5_1CILi128EEENS7_ILi48EEENS7_ILi96EEEEEELi96ENS_10bfloat16_tEfNS_4arch4Sm80ELb1ELb0ELb1ELb1ELb1ELb1ELb1ELb1EEENS1_21CollectiveEpilogueFwdINS6_IJS8_SA_S9_EEENS6_IJNS7_ILi1EEESI_SI_EEESC_SE_Li128ELb1ELb1ELb1ELb0EEENS1_36VarlenDynamicPersistentTileSchedulerILi128ELi48ELi128ELi128ELb1ELb1ELb0ELb1ELb1ELb1EEEEEEEEEvNT_6ParamsE)
        /*00ec*/ 	.word	0x00000000


	//----- nvinfo : EIATTR_REGCOUNT
	.align		4
.L_50:
        /*00f0*/ 	.byte	0x04, 0x2f
        /*00f2*/ 	.short	(.L_52 - .L_51)
	.align		4
.L_51:
        /*00f4*/ 	.word	index@(_ZN7cutlass13device_kernelIN5flash19enable_sm80_to_sm89INS1_16FlashAttnFwdSm80INS1_25CollectiveMainloopFwdSm80ILi4ELi1ELb0EN4cute5tupleIJNS5_1CILi128EEENS7_ILi48EEENS7_ILi96EEEEEELi96ENS_10bfloat16_tEfNS_4arch4Sm80ELb1ELb0ELb1ELb1ELb1ELb0ELb1ELb1EEENS1_21CollectiveEpilogueFwdINS6_IJS8_SA_S9_EEENS6_IJNS7_ILi1EEESI_SI_EEESC_SE_Li128ELb1ELb1ELb1ELb0EEENS1_36VarlenDynamicPersistentTileSchedulerILi128ELi48ELi128ELi128ELb1ELb1ELb0ELb1ELb1ELb1EEEEEEEEEvNT_6ParamsE)
        /*00f8*/ 	.word	0x00000004


	//----- nvinfo : EIATTR_FRAME_SIZE
	.align		4
.L_52:
        /*00fc*/ 	.byte	0x04, 0x11
        /*00fe*/ 	.short	(.L_54 - .L_53)
	.align		4
.L_53:
        /*0100*/ 	.word	index@(_ZN7cutlass13device_kernelIN5flash19enable_sm80_to_sm89INS1_16FlashAttnFwdSm80INS1_25CollectiveMainloopFwdSm80ILi4ELi1ELb0EN4cute5tupleIJNS5_1CILi128EEENS7_ILi48EEENS7_ILi96EEEEEELi96ENS_10bfloat16_tEfNS_4arch4Sm80ELb1ELb0ELb1ELb1ELb1ELb0ELb1ELb1EEENS1_21CollectiveEpilogueFwdINS6_IJS8_SA_S9_EEENS6_IJNS7_ILi1EEESI_SI_EEESC_SE_Li128ELb1ELb1ELb1ELb0EEENS1_36VarlenDynamicPersistentTileSchedulerILi128ELi48ELi128ELi128ELb1ELb1ELb0ELb1ELb1ELb1EEEEEEEEEvNT_6ParamsE)
        /*0104*/ 	.word	0x00000000


	//----- nvinfo : EIATTR_REGCOUNT
	.align		4
.L_54:
        /*0108*/ 	.byte	0x04, 0x2f
        /*010a*/ 	.short	(.L_56 - .L_55)
	.align		4
.L_55:
        /*010c*/ 	.word	index@(_ZN7cutlass13device_kernelIN5flash19enable_sm80_to_sm89INS1_16FlashAttnFwdSm80INS1_25CollectiveMainloopFwdSm80ILi4ELi1ELb0EN4cute5tupleIJNS5_1CILi128EEENS7_ILi64EEENS7_ILi96EEEEEELi96ENS_10bfloat16_tEfNS_4arch4Sm80ELb1ELb0ELb1ELb0ELb1ELb0ELb1ELb1EEENS1_21CollectiveEpilogueFwdINS6_IJS8_SA_S9_EEENS6_IJNS7_ILi1EEESI_SI_EEESC_SE_Li128ELb0ELb1ELb1ELb0EEENS1_30DynamicPersistentTileSchedulerILi128ELi128ELb1ELb1ELb0EEEEEEEEEvNT_6ParamsE)
        /*0110*/ 	.word	0x00000004


	//----- nvinfo : EIATTR_FRAME_SIZE
	.align		4
.L_56:
        /*0114*/ 	.byte	0x04, 0x11
        /*0116*/ 	.short	(.L_58 - .L_57)
	.align		4
.L_57:
        /*0118*/ 	.word	index@(_ZN7cutlass13device_kernelIN5flash19enable_sm80_to_sm89INS1_16FlashAttnFwdSm80INS1_25CollectiveMainloopFwdSm80ILi4ELi1ELb0EN4cute5tupleIJNS5_1CILi128EEENS7_ILi64EEENS7_ILi96EEEEEELi96ENS_10bfloat16_tEfNS_4arch4Sm80ELb1ELb0ELb1ELb0ELb1ELb0ELb1ELb1EEENS1_21CollectiveEpilogueFwdINS6_IJS8_SA_S9_EEENS6_IJNS7_ILi1EEESI_SI_EEESC_SE_Li128ELb0ELb1ELb1ELb0EEENS1_30DynamicPersistentTileSchedulerILi128ELi128ELb1ELb1ELb0EEEEEEEEEvNT_6ParamsE)
        /*011c*/ 	.word	0x00000000


	//----- nvinfo : EIATTR_REGCOUNT
	.align		4
.L_58:
        /*0120*/ 	.byte	0x04, 0x2f
        /*0122*/ 	.short	(.L_60 - .L_59)
	.align		4
.L_59:
        /*0124*/ 	.word	index@(_ZN7cutlass13device_kernelIN5flash19enable_sm80_to_sm89INS1_16FlashAttnFwdSm80INS1_25CollectiveMainloopFwdSm80ILi4ELi1ELb0EN4cute5tupleIJNS5_1CILi128EEENS7_ILi48EEENS7_ILi96EEEEEELi96ENS_10bfloat16_tEfNS_4arch4Sm80ELb0ELb1ELb1ELb1ELb1ELb1ELb1ELb1EEENS1_21CollectiveEpilogueFwdINS6_IJS8_SA_S9_EEENS6_IJNS7_ILi1EEESI_SI_EEESC_SE_Li128ELb1ELb1ELb1ELb0EEENS1_36VarlenDynamicPersistentTileSchedulerILi128ELi48ELi128ELi128ELb1ELb1ELb0ELb1ELb0ELb1EEEEEEEEEvNT_6ParamsE)
        /*0128*/ 	.word	0x00000004


	//----- nvinfo : EIATTR_FRAME_SIZE
	.align		4
.L_60:
        /*012c*/ 	.byte	0x04, 0x11
        /*012e*/ 	.short	(.L_62 - .L_61)
	.align		4
.L_61:
        /*0130*/ 	.word	index@(_ZN7cutlass13device_kernelIN5flash19enable_sm80_to_sm89INS1_16FlashAttnFwdSm80INS1_25CollectiveMainloopFwdSm80ILi4ELi1ELb0EN4cute5tupleIJNS5_1CILi128EEENS7_ILi48EEENS7_ILi96EEEEEELi96ENS_10bfloat16_tEfNS_4arch4Sm80ELb0ELb1ELb1ELb1ELb1ELb1ELb1ELb1EEENS1_21CollectiveEpilogueFwdINS6_IJS8_SA_S9_EEENS6_IJNS7_ILi1EEESI_SI_EEESC_SE_Li128ELb1ELb1ELb1ELb0EEENS1_36VarlenDynamicPersistentTileSchedulerILi128ELi48ELi128ELi128ELb1ELb1ELb0ELb1ELb0ELb1EEEEEEEEEvNT_6ParamsE)
        /*0134*/ 	.word	0x00000000


	//----- nvinfo : EIATTR_REGCOUNT
	.align		4
.L_62:
        /*0138*/ 	.byte	0x04, 0x2f
        /*013a*/ 	.short	(.L_64 - .L_63)
	.align		4
.L_63:
        /*013c*/ 	.word	index@(_ZN7cutlass13device_kernelIN5flash19enable_sm80_to_sm89INS1_16FlashAttnFwdSm80INS1_25CollectiveMainloopFwdSm80ILi4ELi1ELb0EN4cute5tupleIJNS5_1CILi128EEENS7_ILi48EEENS7_ILi96EEEEEELi96ENS_10bfloat16_tEfNS_4arch4Sm80ELb0ELb1ELb1ELb1ELb1ELb0ELb1ELb1EEENS1_21CollectiveEpilogueFwdINS6_IJS8_SA_S9_EEENS6_IJNS7_ILi1EEESI_SI_EEESC_SE_Li128ELb1ELb1ELb1ELb0EEENS1_36VarlenDynamicPersistentTileSchedulerILi128ELi48ELi128ELi128ELb1ELb1ELb0ELb1ELb0ELb1EEEEEEEEEvNT_6ParamsE)
        /*0140*/ 	.word	0x00000004


	//----- nvinfo : EIATTR_FRAME_SIZE
	.align		4
.L_64:
        /*0144*/ 	.byte	0x04, 0x11
        /*0146*/ 	.short	(.L_66 - .L_65)
	.align		4
.L_65:
        /*0148*/ 	.word	index@(_ZN7cutlass13device_kernelIN5flash19enable_sm80_to_sm89INS1_16FlashAttnFwdSm80INS1_25CollectiveMainloopFwdSm80ILi4ELi1ELb0EN4cute5tupleIJNS5_1CILi128EEENS7_ILi48EEENS7_ILi96EEEEEELi96ENS_10bfloat16_tEfNS_4arch4Sm80ELb0ELb1ELb1ELb1ELb1ELb0ELb1ELb1EEENS1_21CollectiveEpilogueFwdINS6_IJS8_SA_S9_EEENS6_IJNS7_ILi1EEESI_SI_EEESC_SE_Li128ELb1ELb1ELb1ELb0EEENS1_36VarlenDynamicPersistentTileSchedulerILi128ELi48ELi128ELi128ELb1ELb1ELb0ELb1ELb0ELb1EEEEEEEEEvNT_6ParamsE)
        /*014c*/ 	.word	0x00000000


	//----- nvinfo : EIATTR_REGCOUNT
	.align		4
.L_66:
        /*0150*/ 	.byte	0x04, 0x2f
        /*0152*/ 	.short	(.L_68 - .L_67)
	.align		4
.L_67:
        /*0154*/ 	.word	index@(_ZN7cutlass13device_kernelIN5flash19enable_sm80_to_sm89INS1_16FlashAttnFwdSm80INS1_25CollectiveMainloopFwdSm80ILi4ELi1ELb0EN4cute5tupleIJNS5_1CILi128EEENS7_ILi48EEENS7_ILi96EEEEEELi96ENS_10bfloat16_tEfNS_4arch4Sm80ELb0ELb1ELb1ELb0ELb1ELb0ELb1ELb1EEENS1_21CollectiveEpilogueFwdINS6_IJS8_SA_S9_EEENS6_IJNS7_ILi1EEESI_SI_EEESC_SE_Li128ELb0ELb1ELb1ELb0EEENS1_19SingleTileSchedulerILb0ELb1ELb1ELi128EEEEEEEEEvNT_6ParamsE)
        /*0158*/ 	.word	0x00000004


	//----- nvinfo : EIATTR_FRAME_SIZE
	.align		4
.L_68:
        /*015c*/ 	.byte	0x04, 0x11
        /*015e*/ 	.short	(.L_70 - .L_69)
	.align		4
.L_69:
        /*0160*/ 	.word	index@(_ZN7cutlass13device_kernelIN5flash19enable_sm80_to_sm89INS1_16FlashAttnFwdSm80INS1_25CollectiveMainloopFwdSm80ILi4ELi1ELb0EN4cute5tupleIJNS5_1CILi128EEENS7_ILi48EEENS7_ILi96EEEEEELi96ENS_10bfloat16_tEfNS_4arch4Sm80ELb0ELb1ELb1ELb0ELb1ELb0ELb1ELb1EEENS1_21CollectiveEpilogueFwdINS6_IJS8_SA_S9_EEENS6_IJNS7_ILi1EEESI_SI_EEESC_SE_Li128ELb0ELb1ELb1ELb0EEENS1_19SingleTileSchedulerILb0ELb1ELb1ELi128EEEEEEEEEvNT_6ParamsE)
        /*0164*/ 	.word	0x00000000


	//----- nvinfo : EIATTR_REGCOUNT
	.align		4
.L_70:
        /*0168*/ 	.byte	0x04, 0x2f
        /*016a*/ 	.short	(.L_72 - .L_71)
	.align		4
.L_71:
        /*016c*/ 	.word	index@(_ZN7cutlass13device_kernelIN5flash19enable_sm80_to_sm89INS1_16FlashAttnFwdSm80INS1_25CollectiveMainloopFwdSm80ILi4ELi1ELb0EN4cute5tupleIJNS5_1CILi128EEENS7_ILi48EEENS7_ILi96EEEEEELi96ENS_10bfloat16_tEfNS_4arch4Sm80ELb0ELb0ELb1ELb1ELb1ELb1ELb1ELb1EEENS1_21CollectiveEpilogueFwdINS6_IJS8_SA_S9_EEENS6_IJNS7_ILi1EEESI_SI_EEESC_SE_Li128ELb1ELb1ELb1ELb0EEENS1_36VarlenDynamicPersistentTileSchedulerILi128ELi48ELi128ELi128ELb1ELb1ELb0ELb0ELb1ELb1EEEEEEEEEvNT_6ParamsE)
        /*0170*/ 	.word	0x00000004


	//----- nvinfo : EIATTR_FRAME_SIZE
	.align		4
.L_72:
        /*0174*/ 	.byte	0x04, 0x11
        /*0176*/ 	.short	(.L_74 - .L_73)
	.align		4
.L_73:
        /*0178*/ 	.word	index@(_ZN7cutlass13device_kernelIN5flash19enable_sm80_to_sm89INS1_16FlashAttnFwdSm80INS1_25CollectiveMainloopFwdSm80ILi4ELi1ELb0EN4cute5tupleIJNS5_1CILi128EEENS7_ILi48EEENS7_ILi96EEEEEELi96ENS_10bfloat16_tEfNS_4arch4Sm80ELb0ELb0ELb1ELb1ELb1ELb1ELb1ELb1EEENS1_21CollectiveEpilogueFwdINS6_IJS8_SA_S9_EEENS6_IJNS7_ILi1EEESI_SI_EEESC_SE_Li128ELb1ELb1ELb1ELb0EEENS1_36VarlenDynamicPersistentTileSchedulerILi128ELi48ELi128ELi128ELb1ELb1ELb0ELb0ELb1ELb1EEEEEEEEEvNT_6ParamsE)
        /*017c*/ 	.word	0x00000000


	//----- nvinfo : EIATTR_REGCOUNT
	.align		4
.L_74:
        /*0180*/ 	.byte	0x04, 0x2f
        /*0182*/ 	.short	(.L_76 - .L_75)
	.align		4
.L_75:
        /*0184*/ 	.word	index@(_ZN7cutlass13device_kernelIN5flash19enable_sm80_to_sm89INS1_16FlashAttnFwdSm80INS1_25CollectiveMainloopFwdSm80ILi4ELi1ELb0EN4cute5tupleIJNS5_1CILi128EEENS7_ILi48EEENS7_ILi96EEEEEELi96ENS_10bfloat16_tEfNS_4arch4Sm80ELb0ELb0ELb1ELb1ELb1ELb0ELb1ELb1EEENS1_21CollectiveEpilogueFwdINS6_IJS8_SA_S9_EEENS6_IJNS7_ILi1EEESI_SI_EEESC_SE_Li128ELb1ELb1ELb1ELb0EEENS1_36VarlenDynamicPersistentTileSchedulerILi128ELi48ELi128ELi128ELb1ELb1ELb0ELb0ELb1ELb1EEEEEEEEEvNT_6ParamsE)
        /*0188*/ 	.word	0x00000004


	//----- nvinfo : EIATTR_FRAME_SIZE
	.align		4
.L_76:
        /*018c*/ 	.byte	0x04, 0x11
        /*018e*/ 	.short	(.L_78 - .L_77)
	.align		4
.L_77:
        /*0190*/ 	.word	index@(_ZN7cutlass13device_kernelIN5flash19enable_sm80_to_sm89INS1_16FlashAttnFwdSm80INS1_25CollectiveMainloopFwdSm80ILi4ELi1ELb0EN4cute5tupleIJNS5_1CILi128EEENS7_ILi48EEENS7_ILi96EEEEEELi96ENS_10bfloat16_tEfNS_4arch4Sm80ELb0ELb0ELb1ELb1ELb1ELb0ELb1ELb1EEENS1_21CollectiveEpilogueFwdINS6_IJS8_SA_S9_EEENS6_IJNS7_ILi1EEESI_SI_EEESC_SE_Li128ELb1ELb1ELb1ELb0EEENS1_36VarlenDynamicPersistentTileSchedulerILi128ELi48ELi128ELi128ELb1ELb1ELb0ELb0ELb1ELb1EEEEEEEEEvNT_6ParamsE)
        /*0194*/ 	.word	0x00000000


	//----- nvinfo : EIATTR_REGCOUNT
	.align		4
.L_78:
        /*0198*/ 	.byte	0x04, 0x2f
        /*019a*/ 	.short	(.L_80 - .L_79)
	.align		4
.L_79:
        /*019c*/ 	.word	index@(_ZN7cutlass13device_kernelIN5flash19enable_sm80_to_sm89INS1_16FlashAttnFwdSm80INS1_25CollectiveMainloopFwdSm80ILi4ELi1ELb0EN4cute5tupleIJNS5_1CILi128EEENS7_ILi64EEENS7_ILi96EEEEEELi96ENS_10bfloat16_tEfNS_4arch4Sm80ELb0ELb0ELb1ELb0ELb1ELb0ELb1ELb1EEENS1_21CollectiveEpilogueFwdINS6_IJS8_SA_S9_EEENS6_IJNS7_ILi1EEESI_SI_EEESC_SE_Li128ELb0ELb1ELb1ELb0EEENS1_19SingleTileSchedulerILb0ELb1ELb1ELi128EEEEEEEEEvNT_6ParamsE)
        /*01a0*/ 	.word	0x00000004


	//----- nvinfo : EIATTR_FRAME_SIZE
	.align		4
.L_80:
        /*01a4*/ 	.byte	0x04, 0x11
        /*01a6*/ 	.short	(.L_82 - .L_81)
	.align		4
.L_81:
        /*01a8*/ 	.word	index@(_ZN7cutlass13device_kernelIN5flash19enable_sm80_to_sm89INS1_16FlashAttnFwdSm80INS1_25CollectiveMainloopFwdSm80ILi4ELi1ELb0EN4cute5tupleIJNS5_1CILi128EEENS7_ILi64EEENS7_ILi96EEEEEELi96ENS_10bfloat16_tEfNS_4arch4Sm80ELb0ELb0ELb1ELb0ELb1ELb0ELb1ELb1EEENS1_21CollectiveEpilogueFwdINS6_IJS8_SA_S9_EEENS6_IJNS7_ILi1EEESI_SI_EEESC_SE_Li128ELb0ELb1ELb1ELb0EEENS1_19SingleTileSchedulerILb0ELb1ELb1ELi128EEEEEEEEEvNT_6ParamsE)
        /*01ac*/ 	.word	0x00000000


	//----- nvinfo : EIATTR_MIN_STACK_SIZE
	.align		4
.L_82:
        /*01b0*/ 	.byte	0x04, 0x12
        /*01b2*/ 	.short	(.L_84 - .L_83)
	.align		4
.L_83:
        /*01b4*/ 	.word	index@(_ZN7cutlass13device_kernelIN5flash19enable_sm80_to_sm89INS1_16FlashAttnFwdSm80INS1_25CollectiveMainloopFwdSm80ILi4ELi1ELb0EN4cute5tupleIJNS5_1CILi128EEENS7_ILi64EEENS7_ILi96EEEEEELi96ENS_10bfloat16_tEfNS_4arch4Sm80ELb0ELb0ELb1ELb0ELb1ELb0ELb1ELb1EEENS1_21CollectiveEpilogueFwdINS6_IJS8_SA_S9_EEENS6_IJNS7_ILi1EEESI_SI_EEESC_SE_Li128ELb0ELb1ELb1ELb0EEENS1_19SingleTileSchedulerILb0ELb1ELb1ELi128EEEEEEEEEvNT_6ParamsE)
        /*01b8*/ 	.word	0x00000000


	//----- nvinfo : EIATTR_MIN_STACK_SIZE
	.align		4
.L_84:
        /*01bc*/ 	.byte	0x04, 0x12
        /*01be*/ 	.short	(.L_86 - .L_85)
	.align		4
.L_85:
        /*01c0*/ 	.word	index@(_ZN7cutlass13device_kernelIN5flash19enable_sm80_to_sm89INS1_16FlashAttnFwdSm80INS1_25CollectiveMainloopFwdSm80ILi4ELi1ELb0EN4cute5tupleIJNS5_1CILi128EEENS7_ILi48EEENS7_ILi96EEEEEELi96ENS_10bfloat16_tEfNS_4arch4Sm80ELb0ELb0ELb1ELb1ELb1ELb0ELb1ELb1EEENS1_21CollectiveEpilogueFwdINS6_IJS8_SA_S9_EEENS6_IJNS7_ILi1EEESI_SI_EEESC_SE_Li128ELb1ELb1ELb1ELb0EEENS1_36VarlenDynamicPersistentTileSchedulerILi128ELi48ELi128ELi128ELb1ELb1ELb0ELb0ELb1ELb1EEEEEEEEEvNT_6ParamsE)
        /*01c4*/ 	.word	0x00000000


	//----- nvinfo : EIATTR_MIN_STACK_SIZE
	.align		4
.L_86:
        /*01c8*/ 	.byte	0x04, 0x12
        /*01ca*/ 	.short	(.L_88 - .L_87)
	.align		4
.L_87:
        /*01cc*/ 	.word	index@(_ZN7cutlass13device_kernelIN5flash19enable_sm80_to_sm89INS1_16FlashAttnFwdSm80INS1_25CollectiveMainloopFwdSm80ILi4ELi1ELb0EN4cute5tupleIJNS5_1CILi128EEENS7_ILi48EEENS7_ILi96EEEEEELi96ENS_10bfloat16_tEfNS_4arch4Sm80ELb0ELb0ELb1ELb1ELb1ELb1ELb1ELb1EEENS1_21CollectiveEpilogueFwdINS6_IJS8_SA_S9_EEENS6_IJNS7_ILi1EEESI_SI_EEESC_SE_Li128ELb1ELb1ELb1ELb0EEENS1_36VarlenDynamicPersistentTileSchedulerILi128ELi48ELi128ELi128ELb1ELb1ELb0ELb0ELb1ELb1EEEEEEEEEvNT_6ParamsE)
        /*01d0*/ 	.word	0x00000000


	//----- nvinfo : EIATTR_MIN_STACK_SIZE
	.align		4
.L_88:
        /*01d4*/ 	.byte	0x04, 0x12
        /*01d6*/ 	.short	(.L_90 - .L_89)
	.align		4
.L_89:
        /*01d8*/ 	.word	index@(_ZN7cutlass13device_kernelIN5flash19enable_sm80_to_sm89INS1_16FlashAttnFwdSm80INS1_25CollectiveMainloopFwdSm80ILi4ELi1ELb0EN4cute5tupleIJNS5_1CILi128EEENS7_ILi48EEENS7_ILi96EEEEEELi96ENS_10bfloat16_tEfNS_4arch4Sm80ELb0ELb1ELb1ELb0ELb1ELb0ELb1ELb1EEENS1_21CollectiveEpilogueFwdINS6_IJS8_SA_S9_EEENS6_IJNS7_ILi1EEESI_SI_EEESC_SE_Li128ELb0ELb1ELb1ELb0EEENS1_19SingleTileSchedulerILb0ELb1ELb1ELi128EEEEEEEEEvNT_6ParamsE)
        /*01dc*/ 	.word	0x00000000


	//----- nvinfo : EIATTR_MIN_STACK_SIZE
	.align		4
.L_90:
        /*01e0*/ 	.byte	0x04, 0x12
        /*01e2*/ 	.short	(.L_92 - .L_91)
	.align		4
.L_91:
        /*01e4*/ 	.word	index@(_ZN7cutlass13device_kernelIN5flash19enable_sm80_to_sm89INS1_16FlashAttnFwdSm80INS1_25CollectiveMainloopFwdSm80ILi4ELi1ELb0EN4cute5tupleIJNS5_1CILi128EEENS7_ILi48EEENS7_ILi96EEEEEELi96ENS_10bfloat16_tEfNS_4arch4Sm80ELb0ELb1ELb1ELb1ELb1ELb0ELb1ELb1EEENS1_21CollectiveEpilogueFwdINS6_IJS8_SA_S9_EEENS6_IJNS7_ILi1EEESI_SI_EEESC_SE_Li128ELb1ELb1ELb1ELb0EEENS1_36VarlenDynamicPersistentTileSchedulerILi128ELi48ELi128ELi128ELb1ELb1ELb0ELb1ELb0ELb1EEEEEEEEEvNT_6ParamsE)
        /*01e8*/ 	.word	0x00000000


	//----- nvinfo : EIATTR_MIN_STACK_SIZE
	.align		4
.L_92:
        /*01ec*/ 	.byte	0x04, 0x12
        /*01ee*/ 	.short	(.L_94 - .L_93)
	.align		4
.L_93:
        /*01f0*/ 	.word	index@(_ZN7cutlass13device_kernelIN5flash19enable_sm80_to_sm89INS1_16FlashAttnFwdSm80INS1_25CollectiveMainloopFwdSm80ILi4ELi1ELb0EN4cute5tupleIJNS5_1CILi128EEENS7_ILi48EEENS7_ILi96EEEEEELi96ENS_10bfloat16_tEfNS_4arch4Sm80ELb0ELb1ELb1ELb1ELb1ELb1ELb1ELb1EEENS1_21CollectiveEpilogueFwdINS6_IJS8_SA_S9_EEENS6_IJNS7_ILi1EEESI_SI_EEESC_SE_Li128ELb1ELb1ELb1ELb0EEENS1_36VarlenDynamicPersistentTileSchedulerILi128ELi48ELi128ELi128ELb1ELb1ELb0ELb1ELb0ELb1EEEEEEEEEvNT_6ParamsE)
        /*01f4*/ 	.word	0x00000000


	//----- nvinfo : EIATTR_MIN_STACK_SIZE
	.align		4
.L_94:
        /*01f8*/ 	.byte	0x04, 0x12
        /*01fa*/ 	.short	(.L_96 - .L_95)
	.align		4
.L_95:
        /*01fc*/ 	.word	index@(_ZN7cutlass13device_kernelIN5flash19enable_sm80_to_sm89INS1_16FlashAttnFwdSm80INS1_25CollectiveMainloopFwdSm80ILi4ELi1ELb0EN4cute5tupleIJNS5_1CILi128EEENS7_ILi64EEENS7_ILi96EEEEEELi96ENS_10bfloat16_tEfNS_4arch4Sm80ELb1ELb0ELb1ELb0ELb1ELb0ELb1ELb1EEENS1_21CollectiveEpilogueFwdINS6_IJS8_SA_S9_EEENS6_IJNS7_ILi1EEESI_SI_EEESC_SE_Li128ELb0ELb1ELb1ELb0EEENS1_30DynamicPersistentTileSchedulerILi128ELi128ELb1ELb1ELb0EEEEEEEEEvNT_6ParamsE)
        /*0200*/ 	.word	0x00000000


	//----- nvinfo : EIATTR_MIN_STACK_SIZE
	.align		4
.L_96:
        /*0204*/ 	.byte	0x04, 0x12
        /*0206*/ 	.short	(.L_98 - .L_97)
	.align		4
.L_97:
        /*0208*/ 	.word	index@(_ZN7cutlass13device_kernelIN5flash19enable_sm80_to_sm89INS1_16FlashAttnFwdSm80INS1_25CollectiveMainloopFwdSm80ILi4ELi1ELb0EN4cute5tupleIJNS5_1CILi128EEENS7_ILi48EEENS7_ILi96EEEEEELi96ENS_10bfloat16_tEfNS_4arch4Sm80ELb1ELb0ELb1ELb1ELb1ELb0ELb1ELb1EEENS1_21CollectiveEpilogueFwdINS6_IJS8_SA_S9_EEENS6_IJNS7_ILi1EEESI_SI_EEESC_SE_Li128ELb1ELb1ELb1ELb0EEENS1_36VarlenDynamicPersistentTileSchedulerILi128ELi48ELi128ELi128ELb1ELb1ELb0ELb1ELb1ELb1EEEEEEEEEvNT_6ParamsE)
        /*020c*/ 	.word	0x00000000


	//----- nvinfo : EIATTR_MIN_STACK_SIZE
	.align		4
.L_98:
        /*0210*/ 	.byte	0x04, 0x12
        /*0212*/ 	.short	(.L_100 - .L_99)
	.align		4
.L_99:
        /*0214*/ 	.word	index@(_ZN7cutlass13device_kernelIN5flash19enable_sm80_to_sm89INS1_16FlashAttnFwdSm80INS1_25CollectiveMainloopFwdSm80ILi4ELi1ELb0EN4cute5tupleIJNS5_1CILi128EEENS7_ILi48EEENS7_ILi96EEEEEELi96ENS_10bfloat16_tEfNS_4arch4Sm80ELb1ELb0ELb1ELb1ELb1ELb1ELb1ELb1EEENS1_21CollectiveEpilogueFwdINS6_IJS8_SA_S9_EEENS6_IJNS7_ILi1EEESI_SI_EEESC_SE_Li128ELb1ELb1ELb1ELb0EEENS1_36VarlenDynamicPersistentTileSchedulerILi128ELi48ELi128ELi128ELb1ELb1ELb0ELb1ELb1ELb1EEEEEEEEEvNT_6ParamsE)
        /*0218*/ 	.word	0x00000000


	//----- nvinfo : EIATTR_MIN_STACK_SIZE
	.align		4
.L_100:
        /*021c*/ 	.byte	0x04, 0x12
        /*021e*/ 	.short	(.L_102 - .L_101)
	.align		4
.L_101:
        /*0220*/ 	.word	index@(_ZN7cutlass13device_kernelIN5flash19enable_sm80_to_sm89INS1_16FlashAttnFwdSm80INS1_25CollectiveMainloopFwdSm80ILi4ELi1ELb0EN4cute5tupleIJNS5_1CILi128EEENS7_ILi64EEENS7_ILi96EEEEEELi96ENS_10bfloat16_tEfNS_4arch4Sm80ELb0ELb0ELb0ELb0ELb1ELb0ELb1ELb1EEENS1_21CollectiveEpilogueFwdINS6_IJS8_SA_S9_EEENS6_IJNS7_ILi1EEESI_SI_EEESC_SE_Li128ELb0ELb1ELb1ELb0EEENS1_19SingleTileSchedulerILb0ELb1ELb1ELi128EEEEEEEEEvNT_6ParamsE)
        /*0224*/ 	.word	0x00000000


	//----- nvinfo : EIATTR_MIN_STACK_SIZE
	.align		4
.L_102:
        /*0228*/ 	.byte	0x04, 0x12
        /*022a*/ 	.short	(.L_104 - .L_103)
	.align		4
.L_103:
        /*022c*/ 	.word	index@(_ZN7cutlass13device_kernelIN5flash19enable_sm80_to_sm89INS1_16FlashAttnFwdSm80INS1_25CollectiveMainloopFwdSm80ILi4ELi1ELb0EN4cute5tupleIJNS5_1CILi128EEENS7_ILi48EEENS7_ILi96EEEEEELi96ENS_10bfloat16_tEfNS_4arch4Sm80ELb0ELb0ELb0ELb1ELb1ELb0ELb1ELb1EEENS1_21CollectiveEpilogueFwdINS6_IJS8_SA_S9_EEENS6_IJNS7_ILi1EEESI_SI_EEESC_SE_Li128ELb1ELb1ELb1ELb0EEENS1_36VarlenDynamicPersistentTileSchedulerILi128ELi48ELi128ELi128ELb1ELb1ELb0ELb0ELb1ELb1EEEEEEEEEvNT_6ParamsE)
        /*0230*/ 	.word	0x00000000


	//----- nvinfo : EIATTR_MIN_STACK_SIZE
	.align		4
.L_104:
        /*0234*/ 	.byte	0x04, 0x12
        /*0236*/ 	.short	(.L_106 - .L_105)
	.align		4
.L_105:
        /*0238*/ 	.word	index@(_ZN7cutlass13device_kernelIN5flash19enable_sm80_to_sm89INS1_16FlashAttnFwdSm80INS1_25CollectiveMainloopFwdSm80ILi4ELi1ELb0EN4cute5tupleIJNS5_1CILi128EEENS7_ILi48EEENS7_ILi96EEEEEELi96ENS_10bfloat16_tEfNS_4arch4Sm80ELb0ELb0ELb0ELb1ELb1ELb1ELb1ELb1EEENS1_21CollectiveEpilogueFwdINS6_IJS8_SA_S9_EEENS6_IJNS7_ILi1EEESI_SI_EEESC_SE_Li128ELb1ELb1ELb1ELb0EEENS1_36VarlenDynamicPersistentTileSchedulerILi128ELi48ELi128ELi128ELb1ELb1ELb0ELb0ELb1ELb1EEEEEEEEEvNT_6ParamsE)
        /*023c*/ 	.word	0x00000000


	//----- nvinfo : EIATTR_MIN_STACK_SIZE
	.align		4
.L_106:
        /*0240*/ 	.byte	0x04, 0x12
        /*0242*/ 	.short	(.L_108 - .L_107)
	.align		4
.L_107:
        /*0244*/ 	.word	index@(_ZN7cutlass13device_kernelIN5flash19enable_sm80_to_sm89INS1_16FlashAttnFwdSm80INS1_25CollectiveMainloopFwdSm80ILi4ELi1ELb0EN4cute5tupleIJNS5_1CILi128EEENS7_ILi48EEENS7_ILi96EEEEEELi96ENS_10bfloat16_tEfNS_4arch4Sm80ELb0ELb1ELb0ELb0ELb1ELb0ELb1ELb1EEENS1_21CollectiveEpilogueFwdINS6_IJS8_SA_S9_EEENS6_IJNS7_ILi1EEESI_SI_EEESC_SE_Li128ELb0ELb1ELb1ELb0EEENS1_19SingleTileSchedulerILb0ELb1ELb1ELi128EEEEEEEEEvNT_6ParamsE)
        /*0248*/ 	.word	0x00000000


	//----- nvinfo : EIATTR_MIN_STACK_SIZE
	.align		4
.L_108:
        /*024c*/ 	.byte	0x04, 0x12
        /*024e*/ 	.short	(.L_110 - .L_109)
	.align		4
.L_109:
        /*0250*/ 	.word	index@(_ZN7cutlass13device_kernelIN5flash19enable_sm80_to_sm89INS1_16FlashAttnFwdSm80INS1_25CollectiveMainloopFwdSm80ILi4ELi1ELb0EN4cute5tupleIJNS5_1CILi128EEENS7_ILi48EEENS7_ILi96EEEEEELi96ENS_10bfloat16_tEfNS_4arch4Sm80ELb0ELb1ELb0ELb1ELb1ELb0ELb1ELb1EEENS1_21CollectiveEpilogueFwdINS6_IJS8_SA_S9_EEENS6_IJNS7_ILi1EEESI_SI_EEESC_SE_Li128ELb1ELb1ELb1ELb0EEENS1_36VarlenDynamicPersistentTileSchedulerILi128ELi48ELi128ELi128ELb1ELb1ELb0ELb1ELb0ELb1EEEEEEEEEvNT_6ParamsE)
        /*0254*/ 	.word	0x00000000


	//----- nvinfo : EIATTR_MIN_STACK_SIZE
	.align		4
.L_110:
        /*0258*/ 	.byte	0x04, 0x12
        /*025a*/ 	.short	(.L_112 - .L_111)
	.align		4
.L_111:
        /*025c*/ 	.word	index@(_ZN7cutlass13device_kernelIN5flash19enable_sm80_to_sm89INS1_16FlashAttnFwdSm80INS1_25CollectiveMainloopFwdSm80ILi4ELi1ELb0EN4cute5tupleIJNS5_1CILi128EEENS7_ILi48EEENS7_ILi96EEEEEELi96ENS_10bfloat16_tEfNS_4arch4Sm80ELb0ELb1ELb0ELb1ELb1ELb1ELb1ELb1EEENS1_21CollectiveEpilogueFwdINS6_IJS8_SA_S9_EEENS6_IJNS7_ILi1EEESI_SI_EEESC_SE_Li128ELb1ELb1ELb1ELb0EEENS1_36VarlenDynamicPersistentTileSchedulerILi128ELi48ELi128ELi128ELb1ELb1ELb0ELb1ELb0ELb1EEEEEEEEEvNT_6ParamsE)
        /*0260*/ 	.word	0x00000000


	//----- nvinfo : EIATTR_MIN_STACK_SIZE
	.align		4
.L_112:
        /*0264*/ 	.byte	0x04, 0x12
        /*0266*/ 	.short	(.L_114 - .L_113)
	.align		4
.L_113:
        /*0268*/ 	.word	index@(_ZN7cutlass13device_kernelIN5flash19enable_sm80_to_sm89INS1_16FlashAttnFwdSm80INS1_25CollectiveMainloopFwdSm80ILi4ELi1ELb0EN4cute5tupleIJNS5_1CILi128EEENS7_ILi64EEENS7_ILi96EEEEEELi96ENS_10bfloat16_tEfNS_4arch4Sm80ELb1ELb0ELb0ELb0ELb1ELb0ELb1ELb1EEENS1_21CollectiveEpilogueFwdINS6_IJS8_SA_S9_EEENS6_IJNS7_ILi1EEESI_SI_EEESC_SE_Li128ELb0ELb1ELb1ELb0EEENS1_30DynamicPersistentTileSchedulerILi128ELi128ELb1ELb1ELb0EEEEEEEEEvNT_6ParamsE)
        /*026c*/ 	.word	0x00000000


	//----- nvinfo : EIATTR_MIN_STACK_SIZE
	.align		4
.L_114:
        /*0270*/ 	.byte	0x04, 0x12
        /*0272*/ 	.short	(.L_116 - .L_115)
	.align		4
.L_115:
        /*0274*/ 	.word	index@(_ZN7cutlass13device_kernelIN5flash19enable_sm80_to_sm89INS1_16FlashAttnFwdSm80INS1_25CollectiveMainloopFwdSm80ILi4ELi1ELb0EN4cute5tupleIJNS5_1CILi128EEENS7_ILi48EEENS7_ILi96EEEEEELi96ENS_10bfloat16_tEfNS_4arch4Sm80ELb1ELb0ELb0ELb1ELb1ELb0ELb1ELb1EEENS1_21CollectiveEpilogueFwdINS6_IJS8_SA_S9_EEENS6_IJNS7_ILi1EEESI_SI_EEESC_SE_Li128ELb1ELb1ELb1ELb0EEENS1_36VarlenDynamicPersistentTileSchedulerILi128ELi48ELi128ELi128ELb1ELb1ELb0ELb1ELb1ELb1EEEEEEEEEvNT_6ParamsE)
        /*0278*/ 	.word	0x00000000


	//----- nvinfo : EIATTR_MIN_STACK_SIZE
	.align		4
.L_116:
        /*027c*/ 	.byte	0x04, 0x12
        /*027e*/ 	.short	(.L_118 - .L_117)
	.align		4
.L_117:
        /*0280*/ 	.word	index@(_ZN7cutlass13device_kernelIN5flash19enable_sm80_to_sm89INS1_16FlashAttnFwdSm80INS1_25CollectiveMainloopFwdSm80ILi4ELi1ELb0EN4cute5tupleIJNS5_1CILi128EEENS7_ILi48EEENS7_ILi96EEEEEELi96ENS_10bfloat16_tEfNS_4arch4Sm80ELb1ELb0ELb0ELb1ELb1ELb1ELb1ELb1EEENS1_21CollectiveEpilogueFwdINS6_IJS8_SA_S9_EEENS6_IJNS7_ILi1EEESI_SI_EEESC_SE_Li128ELb1ELb1ELb1ELb0EEENS1_36VarlenDynamicPersistentTileSchedulerILi128ELi48ELi128ELi128ELb1ELb1ELb0ELb1ELb1ELb1EEEEEEEEEvNT_6ParamsE)
        /*0284*/ 	.word	0x00000000
.L_118:


//--------------------- .nv.compat                --------------------------
	.section	.nv.compat,"",@"SHT_CUDA_COMPAT_INFO"
	.align	4
        /*0000*/ 	.byte	0x02, 0x09, 0x01, 0x00, 0x02, 0x02, 0x01, 0x00, 0x02, 0x05, 0x05, 0x00, 0x03, 0x07, 0x01, 0x01
        /*0010*/ 	.byte	0x02, 0x03, 0x00, 0x00, 0x02, 0x06, 0x01, 0x00, 0x04, 0x0b, 0x08, 0x00, 0x00, 0x00, 0x00, 0x00
        /*0020*/ 	.byte	0x00, 0x00, 0x00, 0x00


//--------------------- .nv.info._ZN7cutlass13device_kernelIN5flash19enable_sm80_to_sm89INS1_16FlashAttnFwdSm80INS1_25CollectiveMainloopFwdSm80ILi4ELi1ELb0EN4cute5tupleIJNS5_1CILi128EEENS7_ILi64EEENS7_ILi96EEEEEELi96ENS_10bfloat16_tEfNS_4arch4Sm80ELb0ELb0ELb1ELb0ELb1ELb0ELb1ELb1EEENS1_21CollectiveEpilogueFwdINS6_IJS8_SA_S9_EEENS6_IJNS7_ILi1EEESI_SI_EEESC_SE_Li128ELb0ELb1ELb1ELb0EEENS1_19SingleTileSchedulerILb0ELb1ELb1ELi128EEEEEEEEEvNT_6ParamsE --------------------------
	.section	.nv.info._ZN7cutlass13device_kernelIN5flash19enable_sm80_to_sm89INS1_16FlashAttnFwdSm80INS1_25CollectiveMainloopFwdSm80ILi4ELi1ELb0EN4cute5tupleIJNS5_1CILi128EEENS7_ILi64EEENS7_ILi96EEEEEELi96ENS_10bfloat16_tEfNS_4arch4Sm80ELb0ELb0ELb1ELb0ELb1ELb0ELb1ELb1EEENS1_21CollectiveEpilogueFwdINS6_IJS8_SA_S9_EEENS6_IJNS7_ILi1EEESI_SI_EEESC_SE_Li128ELb0ELb1ELb1ELb0EEENS1_19SingleTileSchedulerILb0ELb1ELb1ELi128EEEEEEEEEvNT_6ParamsE,"",@"SHT_CUDA_INFO"
	.sectionflags	@""
	.align	4


	//----- nvinfo : EIATTR_CUDA_API_VERSION
	.align		4
        /*0000*/ 	.byte	0x04, 0x37
        /*0002*/ 	.short	(.L_120 - .L_119)
.L_119:
        /*0004*/ 	.word	0x00000082


	//----- nvinfo : EIATTR_KPARAM_INFO
	.align		4
.L_120:
        /*0008*/ 	.byte	0x04, 0x17
        /*000a*/ 	.short	(.L_122 - .L_121)
.L_121:
        /*000c*/ 	.word	0x00000000
        /*0010*/ 	.short	0x0000
        /*0012*/ 	.short	0x0000
        /*0014*/ 	.byte	0x00, 0xf0, 0x61, 0x10


	//----- nvinfo : EIATTR_SPARSE_MMA_MASK
	.align		4
.L_122:
        /*0018*/ 	.byte	0x03, 0x50
        /*001a*/ 	.short	0x0000


	//----- nvinfo : EIATTR_MAXREG_COUNT
	.align		4
        /*001c*/ 	.byte	0x03, 0x1b
        /*001e*/ 	.short	0x00ff


	//----- nvinfo : EIATTR_MERCURY_ISA_VERSION
	.align		4
        /*0020*/ 	.byte	0x03, 0x5f
        /*0022*/ 	.short	0x0101


	//----- nvinfo : EIATTR_VRC_CTA_INIT_COUNT
	.align		4
        /*0024*/ 	.byte	0x02, 0x4a
	.zero		1
	.zero		1


	//----- nvinfo : EIATTR_EXIT_INSTR_OFFSETS
	.align		4
        /*0028*/ 	.byte	0x04, 0x1c
        /*002a*/ 	.short	(.L_124 - .L_123)


	//   ....[0]....
.L_123:
        /*002c*/ 	.word	0x00000010


	//----- nvinfo : EIATTR_MAX_THREADS
	.align		4
.L_124:
        /*0030*/ 	.byte	0x04, 0x05
        /*0032*/ 	.short	(.L_126 - .L_125)
.L_125:
        /*0034*/ 	.word	0x00000080
        /*0038*/ 	.word	0x00000001
        /*003c*/ 	.word	0x00000001


	//----- nvinfo : EIATTR_CBANK_PARAM_SIZE
	.align		4
.L_126:
        /*0040*/ 	.byte	0x03, 0x19
        /*0042*/ 	.short	0x0418


	//----- nvinfo : EIATTR_PARAM_CBANK
	.align		4
        /*0044*/ 	.byte	0x04, 0x0a
        /*0046*/ 	.short	(.L_128 - .L_127)
	.align		4
.L_127:
        /*0048*/ 	.word	index@(.nv.constant0._ZN7cutlass13device_kernelIN5flash19enable_sm80_to_sm89INS1_16FlashAttnFwdSm80INS1_25CollectiveMainloopFwdSm80ILi4ELi1ELb0EN4cute5tupleIJNS5_1CILi128EEENS7_ILi64EEENS7_ILi96EEEEEELi96ENS_10bfloat16_tEfNS_4arch4Sm80ELb0ELb0ELb1ELb0ELb1ELb0ELb1ELb1EEENS1_21CollectiveEpilogueFwdINS6_IJS8_SA_S9_EEENS6_IJNS7_ILi1EEESI_SI_EEESC_SE_Li128ELb0ELb1ELb1ELb0EEENS1_19SingleTileSchedulerILb0ELb1ELb1ELi128EEEEEEEEEvNT_6ParamsE)
        /*004c*/ 	.short	0x0380
        /*004e*/ 	.short	0x0418


	//----- nvinfo : EIATTR_SW_WAR
	.align		4
.L_128:
        /*0050*/ 	.byte	0x04, 0x36
        /*0052*/ 	.short	(.L_130 - .L_129)
.L_129:
        /*0054*/ 	.word	0x00000008
.L_130:


//--------------------- .nv.info._ZN7cutlass13device_kernelIN5flash19enable_sm80_to_sm89INS1_16FlashAttnFwdSm80INS1_25CollectiveMainloopFwdSm80ILi4ELi1ELb0EN4cute5tupleIJNS5_1CILi128EEENS7_ILi48EEENS7_ILi96EEEEEELi96ENS_10bfloat16_tEfNS_4arch4Sm80ELb0ELb0ELb1ELb1ELb1ELb0ELb1ELb1EEENS1_21CollectiveEpilogueFwdINS6_IJS8_SA_S9_EEENS6_IJNS7_ILi1EEESI_SI_EEESC_SE_Li128ELb1ELb1ELb1ELb0EEENS1_36VarlenDynamicPersistentTileSchedulerILi128ELi48ELi128ELi128ELb1ELb1ELb0ELb0ELb1ELb1EEEEEEEEEvNT_6ParamsE --------------------------
	.section	.nv.info._ZN7cutlass13device_kernelIN5flash19enable_sm80_to_sm89INS1_16FlashAttnFwdSm80INS1_25CollectiveMainloopFwdSm80ILi4ELi1ELb0EN4cute5tupleIJNS5_1CILi128EEENS7_ILi48EEENS7_ILi96EEEEEELi96ENS_10bfloat16_tEfNS_4arch4Sm80ELb0ELb0ELb1ELb1ELb1ELb0ELb1ELb1EEENS1_21CollectiveEpilogueFwdINS6_IJS8_SA_S9_EEENS6_IJNS7_ILi1EEESI_SI_EEESC_SE_Li128ELb1ELb1ELb1ELb0EEENS1_36VarlenDynamicPersistentTileSchedulerILi128ELi48ELi128ELi128ELb1ELb1ELb0ELb0ELb1ELb1EEEEEEEEEvNT_6ParamsE,"",@"SHT_CUDA_INFO"
	.sectionflags	@""
	.align	4


	//----- nvinfo : EIATTR_CUDA_API_VERSION
	.align		4
        /*0000*/ 	.byte	0x04, 0x37
        /*0002*/ 	.short	(.L_132 - .L_131)
.L_131:
        /*0004*/ 	.word	0x00000082


	//----- nvinfo : EIATTR_KPARAM_INFO
	.align		4
.L_132:
        /*0008*/ 	.byte	0x04, 0x17
        /*000a*/ 	.short	(.L_134 - .L_133)
.L_133:
        /*000c*/ 	.word	0x00000000
        /*0010*/ 	.short	0x0000
        /*0012*/ 	.short	0x0000
        /*0014*/ 	.byte	0x00, 0xf0, 0xe1, 0x10


	//----- nvinfo : EIATTR_SPARSE_MMA_MASK
	.align		4
.L_134:
        /*0018*/ 	.byte	0x03, 0x50
        /*001a*/ 	.short	0x0000


	//----- nvinfo : EIATTR_MAXREG_COUNT
	.align		4
        /*001c*/ 	.byte	0x03, 0x1b
        /*001e*/ 	.short	0x00ff


	//----- nvinfo : EIATTR_MERCURY_ISA_VERSION
	.align		4
        /*0020*/ 	.byte	0x03, 0x5f
        /*0022*/ 	.short	0x0101


	//----- nvinfo : EIATTR_VRC_CTA_INIT_COUNT
	.align		4
        /*0024*/ 	.byte	0x02, 0x4a
	.zero		1
	.zero		1


	//----- nvinfo : EIATTR_EXIT_INSTR_OFFSETS
	.align		4
        /*0028*/ 	.byte	0x04, 0x1c
        /*002a*/ 	.short	(.L_136 - .L_135)


	//   ....[0]....
.L_135:
        /*002c*/ 	.word	0x00000010


	//----- nvinfo : EIATTR_MAX_THREADS
	.align		4
.L_136:
        /*0030*/ 	.byte	0x04, 0x05
        /*0032*/ 	.short	(.L_138 - .L_137)
.L_137:
        /*0034*/ 	.word	0x00000080
        /*0038*/ 	.word	0x00000001
        /*003c*/ 	.word	0x00000001


	//----- nvinfo : EIATTR_CBANK_PARAM_SIZE
	.align		4
.L_138:
        /*0040*/ 	.byte	0x03, 0x19
        /*0042*/ 	.short	0x0438


	//----- nvinfo : EIATTR_PARAM_CBANK
	.align		4
        /*0044*/ 	.byte	0x04, 0x0a
        /*0046*/ 	.short	(.L_140 - .L_139)
	.align		4
.L_139:
        /*0048*/ 	.word	index@(.nv.constant0._ZN7cutlass13device_kernelIN5flash19enable_sm80_to_sm89INS1_16FlashAttnFwdSm80INS1_25CollectiveMainloopFwdSm80ILi4ELi1ELb0EN4cute5tupleIJNS5_1CILi128EEENS7_ILi48EEENS7_ILi96EEEEEELi96ENS_10bfloat16_tEfNS_4arch4Sm80ELb0ELb0ELb1ELb1ELb1ELb0ELb1ELb1EEENS1_21CollectiveEpilogueFwdINS6_IJS8_SA_S9_EEENS6_IJNS7_ILi1EEESI_SI_EEESC_SE_Li128ELb1ELb1ELb1ELb0EEENS1_36VarlenDynamicPersistentTileSchedulerILi128ELi48ELi128ELi128ELb1ELb1ELb0ELb0ELb1ELb1EEEEEEEEEvNT_6ParamsE)
        /*004c*/ 	.short	0x0380
        /*004e*/ 	.short	0x0438


	//----- nvinfo : EIATTR_SW_WAR
	.align		4
.L_140:
        /*0050*/ 	.byte	0x04, 0x36
        /*0052*/ 	.short	(.L_142 - .L_141)
.L_141:
        /*0054*/ 	.word	0x00000008
.L_142:


//--------------------- .nv.info._ZN7cutlass13device_kernelIN5flash19enable_sm80_to_sm89INS1_16FlashAttnFwdSm80INS1_25CollectiveMainloopFwdSm80ILi4ELi1ELb0EN4cute5tupleIJNS5_1CILi128EEENS7_ILi48EEENS7_ILi96EEEEEELi96ENS_10bfloat16_tEfNS_4arch4Sm80ELb0ELb0ELb1ELb1ELb1ELb1ELb1ELb1EEENS1_21CollectiveEpilogueFwdINS6_IJS8_SA_S9_EEENS6_IJNS7_ILi1EEESI_SI_EEESC_SE_Li128ELb1ELb1ELb1ELb0EEENS1_36VarlenDynamicPersistentTileSchedulerILi128ELi48ELi128ELi128ELb1ELb1ELb0ELb0ELb1ELb1EEEEEEEEEvNT_6ParamsE --------------------------
	.section	.nv.info._ZN7cutlass13device_kernelIN5flash19enable_sm80_to_sm89INS1_16FlashAttnFwdSm80INS1_25CollectiveMainloopFwdSm80ILi4ELi1ELb0EN4cute5tupleIJNS5_1CILi128EEENS7_ILi48EEENS7_ILi96EEEEEELi96ENS_10bfloat16_tEfNS_4arch4Sm80ELb0ELb0ELb1ELb1ELb1ELb1ELb1ELb1EEENS1_21CollectiveEpilogueFwdINS6_IJS8_SA_S9_EEENS6_IJNS7_ILi1EEESI_SI_EEESC_SE_Li128ELb1ELb1ELb1ELb0EEENS1_36VarlenDynamicPersistentTileSchedulerILi128ELi48ELi128ELi128ELb1ELb1ELb0ELb0ELb1ELb1EEEEEEEEEvNT_6ParamsE,"",@"SHT_CUDA_INFO"
	.sectionflags	@""
	.align	4


	//----- nvinfo : EIATTR_CUDA_API_VERSION
	.align		4
        /*0000*/ 	.byte	0x04, 0x37
        /*0002*/ 	.short	(.L_144 - .L_143)
.L_143:
        /*0004*/ 	.word	0x00000082


	//----- nvinfo : EIATTR_KPARAM_INFO
	.align		4
.L_144:
        /*0008*/ 	.byte	0x04, 0x17
        /*000a*/ 	.short	(.L_146 - .L_145)
.L_145:
        /*000c*/ 	.word	0x00000000
        /*0010*/ 	.short	0x0000
        /*0012*/ 	.short	0x0000
        /*0014*/ 	.byte	0x00, 0xf0, 0xe1, 0x10


	//----- nvinfo : EIATTR_SPARSE_MMA_MASK
	.align		4
.L_146:
        /*0018*/ 	.byte	0x03, 0x50
        /*001a*/ 	.short	0x0000


	//----- nvinfo : EIATTR_MAXREG_COUNT
	.align		4
        /*001c*/ 	.byte	0x03, 0x1b
        /*001e*/ 	.short	0x00ff


	//----- nvinfo : EIATTR_MERCURY_ISA_VERSION
	.align		4
        /*0020*/ 	.byte	0x03, 0x5f
        /*0022*/ 	.short	0x0101


	//----- nvinfo : EIATTR_VRC_CTA_INIT_COUNT
	.align		4
        /*0024*/ 	.byte	0x02, 0x4a
	.zero		1
	.zero		1


	//----- nvinfo : EIATTR_EXIT_INSTR_OFFSETS
	.align		4
        /*0028*/ 	.byte	0x04, 0x1c
        /*002a*/ 	.short	(.L_148 - .L_147)


	//   ....[0]....
.L_147:
        /*002c*/ 	.word	0x00000010


	//----- nvinfo : EIATTR_MAX_THREADS
	.align		4
.L_148:
        /*0030*/ 	.byte	0x04, 0x05
        /*0032*/ 	.short	(.L_150 - .L_149)
.L_149:
        /*0034*/ 	.word	0x00000080
        /*0038*/ 	.word	0x00000001
        /*003c*/ 	.word	0x00000001


	//----- nvinfo : EIATTR_CBANK_PARAM_SIZE
	.align		4
.L_150:
        /*0040*/ 	.byte	0x03, 0x19
        /*0042*/ 	.short	0x0438


	//----- nvinfo : EIATTR_PARAM_CBANK
	.align		4
        /*0044*/ 	.byte	0x04, 0x0a
        /*0046*/ 	.short	(.L_152 - .L_151)
	.align		4
.L_151:
        /*0048*/ 	.word	index@(.nv.constant0._ZN7cutlass13device_kernelIN5flash19enable_sm80_to_sm89INS1_16FlashAttnFwdSm80INS1_25CollectiveMainloopFwdSm80ILi4ELi1ELb0EN4cute5tupleIJNS5_1CILi128EEENS7_ILi48EEENS7_ILi96EEEEEELi96ENS_10bfloat16_tEfNS_4arch4Sm80ELb0ELb0ELb1ELb1ELb1ELb1ELb1ELb1EEENS1_21CollectiveEpilogueFwdINS6_IJS8_SA_S9_EEENS6_IJNS7_ILi1EEESI_SI_EEESC_SE_Li128ELb1ELb1ELb1ELb0EEENS1_36VarlenDynamicPersistentTileSchedulerILi128ELi48ELi128ELi128ELb1ELb1ELb0ELb0ELb1ELb1EEEEEEEEEvNT_6ParamsE)
        /*004c*/ 	.short	0x0380
        /*004e*/ 	.short	0x0438


	//----- nvinfo : EIATTR_SW_WAR
	.align		4
.L_152:
        /*0050*/ 	.byte	0x04, 0x36
        /*0052*/ 	.short	(.L_154 - .L_153)
.L_153:
        /*0054*/ 	.word	0x00000008
.L_154:


//--------------------- .nv.info._ZN7cutlass13device_kernelIN5flash19enable_sm80_to_sm89INS1_16FlashAttnFwdSm80INS1_25CollectiveMainloopFwdSm80ILi4ELi1ELb0EN4cute5tupleIJNS5_1CILi128EEENS7_ILi48EEENS7_ILi96EEEEEELi96ENS_10bfloat16_tEfNS_4arch4Sm80ELb0ELb1ELb1ELb0ELb1ELb0ELb1ELb1EEENS1_21CollectiveEpilogueFwdINS6_IJS8_SA_S9_EEENS6_IJNS7_ILi1EEESI_SI_EEESC_SE_Li128ELb0ELb1ELb1ELb0EEENS1_19SingleTileSchedulerILb0ELb1ELb1ELi128EEEEEEEEEvNT_6ParamsE --------------------------
	.section	.nv.info._ZN7cutlass13device_kernelIN5flash19enable_sm80_to_sm89INS1_16FlashAttnFwdSm80INS1_25CollectiveMainloopFwdSm80ILi4ELi1ELb0EN4cute5tupleIJNS5_1CILi128EEENS7_ILi48EEENS7_ILi96EEEEEELi96ENS_10bfloat16_tEfNS_4arch4Sm80ELb0ELb1ELb1ELb0ELb1ELb0ELb1ELb1EEENS1_21CollectiveEpilogueFwdINS6_IJS8_SA_S9_EEENS6_IJNS7_ILi1EEESI_SI_EEESC_SE_Li128ELb0ELb1ELb1ELb0EEENS1_19SingleTileSchedulerILb0ELb1ELb1ELi128EEEEEEEEEvNT_6ParamsE,"",@"SHT_CUDA_INFO"
	.sectionflags	@""
	.align	4


	//----- nvinfo : EIATTR_CUDA_API_VERSION
	.align		4
        /*0000*/ 	.byte	0x04, 0x37
        /*0002*/ 	.short	(.L_156 - .L_155)
.L_155:
        /*0004*/ 	.word	0x00000082


	//----- nvinfo : EIATTR_KPARAM_INFO
	.align		4
.L_156:
        /*0008*/ 	.byte	0x04, 0x17
        /*000a*/ 	.short	(.L_158 - .L_157)
.L_157:
        /*000c*/ 	.word	0x00000000
        /*0010*/ 	.short	0x0000
        /*0012*/ 	.short	0x0000
        /*0014*/ 	.byte	0x00, 0xf0, 0x61, 0x10


	//----- nvinfo : EIATTR_SPARSE_MMA_MASK
	.align		4
.L_158:
        /*0018*/ 	.byte	0x03, 0x50
        /*001a*/ 	.short	0x0000


	//----- nvinfo : EIATTR_MAXREG_COUNT
	.align		4
        /*001c*/ 	.byte	0x03, 0x1b
        /*001e*/ 	.short	0x00ff


	//----- nvinfo : EIATTR_MERCURY_ISA_VERSION
	.align		4
        /*0020*/ 	.byte	0x03, 0x5f
        /*0022*/ 	.short	0x0101


	//----- nvinfo : EIATTR_VRC_CTA_INIT_COUNT
	.align		4
        /*0024*/ 	.byte	0x02, 0x4a
	.zero		1
	.zero		1


	//----- nvinfo : EIATTR_EXIT_INSTR_OFFSETS
	.align		4
        /*0028*/ 	.byte	0x04, 0x1c
        /*002a*/ 	.short	(.L_160 - .L_159)


	//   ....[0]....
.L_159:
        /*002c*/ 	.word	0x00000010


	//----- nvinfo : EIATTR_MAX_THREADS
	.align		4
.L_160:
        /*0030*/ 	.byte	0x04, 0x05
        /*0032*/ 	.short	(.L_162 - .L_161)
.L_161:
        /*0034*/ 	.word	0x00000080
        /*0038*/ 	.word	0x00000001
        /*003c*/ 	.word	0x00000001


	//----- nvinfo : EIATTR_CBANK_PARAM_SIZE
	.align		4
.L_162:
        /*0040*/ 	.byte	0x03, 0x19
        /*0042*/ 	.short	0x0418


	//----- nvinfo : EIATTR_PARAM_CBANK
	.align		4
        /*0044*/ 	.byte	0x04, 0x0a
        /*0046*/ 	.short	(.L_164 - .L_163)
	.align		4
.L_163:
        /*0048*/ 	.word	index@(.nv.constant0._ZN7cutlass13device_kernelIN5flash19enable_sm80_to_sm89INS1_16FlashAttnFwdSm80INS1_25CollectiveMainloopFwdSm80ILi4ELi1ELb0EN4cute5tupleIJNS5_1CILi128EEENS7_ILi48EEENS7_ILi96EEEEEELi96ENS_10bfloat16_tEfNS_4arch4Sm80ELb0ELb1ELb1ELb0ELb1ELb0ELb1ELb1EEENS1_21CollectiveEpilogueFwdINS6_IJS8_SA_S9_EEENS6_IJNS7_ILi1EEESI_SI_EEESC_SE_Li128ELb0ELb1ELb1ELb0EEENS1_19SingleTileSchedulerILb0ELb1ELb1ELi128EEEEEEEEEvNT_6ParamsE)
        /*004c*/ 	.short	0x0380
        /*004e*/ 	.short	0x0418


	//----- nvinfo : EIATTR_SW_WAR
	.align		4
.L_164:
        /*0050*/ 	.byte	0x04, 0x36
        /*0052*/ 	.short	(.L_166 - .L_165)
.L_165:
        /*0054*/ 	.word	0x00000008
.L_166:


//--------------------- .nv.info._ZN7cutlass13device_kernelIN5flash19enable_sm80_to_sm89INS1_16FlashAttnFwdSm80INS1_25CollectiveMainloopFwdSm80ILi4ELi1ELb0EN4cute5tupleIJNS5_1CILi128EEENS7_ILi48EEENS7_ILi96EEEEEELi96ENS_10bfloat16_tEfNS_4arch4Sm80ELb0ELb1ELb1ELb1ELb1ELb0ELb1ELb1EEENS1_21CollectiveEpilogueFwdINS6_IJS8_SA_S9_EEENS6_IJNS7_ILi1EEESI_SI_EEESC_SE_Li128ELb1ELb1ELb1ELb0EEENS1_36VarlenDynamicPersistentTileSchedulerILi128ELi48ELi128ELi128ELb1ELb1ELb0ELb1ELb0ELb1EEEEEEEEEvNT_6ParamsE --------------------------
	.section	.nv.info._ZN7cutlass13device_kernelIN5flash19enable_sm80_to_sm89INS1_16FlashAttnFwdSm80INS1_25CollectiveMainloopFwdSm80ILi4ELi1ELb0EN4cute5tupleIJNS5_1CILi128EEENS7_ILi48EEENS7_ILi96EEEEEELi96ENS_10bfloat16_tEfNS_4arch4Sm80ELb0ELb1ELb1ELb1ELb1ELb0ELb1ELb1EEENS1_21CollectiveEpilogueFwdINS6_IJS8_SA_S9_EEENS6_IJNS7_ILi1EEESI_SI_EEESC_SE_Li128ELb1ELb1ELb1ELb0EEENS1_36VarlenDynamicPersistentTileSchedulerILi128ELi48ELi128ELi128ELb1ELb1ELb0ELb1ELb0ELb1EEEEEEEEEvNT_6ParamsE,"",@"SHT_CUDA_INFO"
	.sectionflags	@""
	.align	4


	//----- nvinfo : EIATTR_CUDA_API_VERSION
	.align		4
        /*0000*/ 	.byte	0x04, 0x37
        /*0002*/ 	.short	(.L_168 - .L_167)
.L_167:
        /*0004*/ 	.word	0x00000082


	//----- nvinfo : EIATTR_KPARAM_INFO
	.align		4
.L_168:
        /*0008*/ 	.byte	0x04, 0x17
        /*000a*/ 	.short	(.L_170 - .L_169)
.L_169:
        /*000c*/ 	.word	0x00000000
        /*0010*/ 	.short	0x0000
        /*0012*/ 	.short	0x0000
        /*0014*/ 	.byte	0x00, 0xf0, 0xe1, 0x10


	//----- nvinfo : EIATTR_SPARSE_MMA_MASK
	.align		4
.L_170:
        /*0018*/ 	.byte	0x03, 0x50
        /*001a*/ 	.short	0x0000


	//----- nvinfo : EIATTR_MAXREG_COUNT
	.align		4
        /*001c*/ 	.byte	0x03, 0x1b
        /*001e*/ 	.short	0x00ff


	//----- nvinfo : EIATTR_MERCURY_ISA_VERSION
	.align		4
        /*0020*/ 	.byte	0x03, 0x5f
        /*0022*/ 	.short	0x0101


	//----- nvinfo : EIATTR_VRC_CTA_INIT_COUNT
	.align		4
        /*0024*/ 	.byte	0x02, 0x4a
	.zero		1
	.zero		1


	//----- nvinfo : EIATTR_EXIT_INSTR_OFFSETS
	.align		4
        /*0028*/ 	.byte	0x04, 0x1c
        /*002a*/ 	.short	(.L_172 - .L_171)


	//   ....[0]....
.L_171:
        /*002c*/ 	.word	0x00000010


	//----- nvinfo : EIATTR_MAX_THREADS
	.align		4
.L_172:
        /*0030*/ 	.byte	0x04, 0x05
        /*0032*/ 	.short	(.L_174 - .L_173)
.L_173:
        /*0034*/ 	.word	0x00000080
        /*0038*/ 	.word	0x00000001
        /*003c*/ 	.word	0x00000001


	//----- nvinfo : EIATTR_CBANK_PARAM_SIZE
	.align		4
.L_174:
        /*0040*/ 	.byte	0x03, 0x19
        /*0042*/ 	.short	0x0438


	//----- nvinfo : EIATTR_PARAM_CBANK
	.align		4
        /*0044*/ 	.byte	0x04, 0x0a
        /*0046*/ 	.short	(.L_176 - .L_175)
	.align		4
.L_175:
        /*0048*/ 	.word	index@(.nv.constant0._ZN7cutlass13device_kernelIN5flash19enable_sm80_to_sm89INS1_16FlashAttnFwdSm80INS1_25CollectiveMainloopFwdSm80ILi4ELi1ELb0EN4cute5tupleIJNS5_1CILi128EEENS7_ILi48EEENS7_ILi96EEEEEELi96ENS_10bfloat16_tEfNS_4arch4Sm80ELb0ELb1ELb1ELb1ELb1ELb0ELb1ELb1EEENS1_21CollectiveEpilogueFwdINS6_IJS8_SA_S9_EEENS6_IJNS7_ILi1EEESI_SI_EEESC_SE_Li128ELb1ELb1ELb1ELb0EEENS1_36VarlenDynamicPersistentTileSchedulerILi128ELi48ELi128ELi128ELb1ELb1ELb0ELb1ELb0ELb1EEEEEEEEEvNT_6ParamsE)
        /*004c*/ 	.short	0x0380
        /*004e*/ 	.short	0x0438


	//----- nvinfo : EIATTR_SW_WAR
	.align		4
.L_176:
        /*0050*/ 	.byte	0x04, 0x36
        /*0052*/ 	.short	(.L_178 - .L_177)
.L_177:
        /*0054*/ 	.word	0x00000008
.L_178:


//--------------------- .nv.info._ZN7cutlass13device_kernelIN5flash19enable_sm80_to_sm89INS1_16FlashAttnFwdSm80INS1_25CollectiveMainloopFwdSm80ILi4ELi1ELb0EN4cute5tupleIJNS5_1CILi128EEENS7_ILi48EEENS7_ILi96EEEEEELi96ENS_10bfloat16_tEfNS_4arch4Sm80ELb0ELb1ELb1ELb1ELb1ELb1ELb1ELb1EEENS1_21CollectiveEpilogueFwdINS6_IJS8_SA_S9_EEENS6_IJNS7_ILi1EEESI_SI_EEESC_SE_Li128ELb1ELb1ELb1ELb0EEENS1_36VarlenDynamicPersistentTileSchedulerILi128ELi48ELi128ELi128ELb1ELb1ELb0ELb1ELb0ELb1EEEEEEEEEvNT_6ParamsE --------------------------
	.section	.nv.info._ZN7cutlass13device_kernelIN5flash19enable_sm80_to_sm89INS1_16FlashAttnFwdSm80INS1_25CollectiveMainloopFwdSm80ILi4ELi1ELb0EN4cute5tupleIJNS5_1CILi128EEENS7_ILi48EEENS7_ILi96EEEEEELi96ENS_10bfloat16_tEfNS_4arch4Sm80ELb0ELb1ELb1ELb1ELb1ELb1ELb1ELb1EEENS1_21CollectiveEpilogueFwdINS6_IJS8_SA_S9_EEENS6_IJNS7_ILi1EEESI_SI_EEESC_SE_Li128ELb1ELb1ELb1ELb0EEENS1_36VarlenDynamicPersistentTileSchedulerILi128ELi48ELi128ELi128ELb1ELb1ELb0ELb1ELb0ELb1EEEEEEEEEvNT_6ParamsE,"",@"SHT_CUDA_INFO"
	.sectionflags	@""
	.align	4


	//----- nvinfo : EIATTR_CUDA_API_VERSION
	.align		4
        /*0000*/ 	.byte	0x04, 0x37
        /*0002*/ 	.short	(.L_180 - .L_179)
.L_179:
        /*0004*/ 	.word	0x00000082


	//----- nvinfo : EIATTR_KPARAM_INFO
	.align		4
.L_180:
        /*0008*/ 	.byte	0x04, 0x17
        /*000a*/ 	.short	(.L_182 - .L_181)
.L_181:
        /*000c*/ 	.word	0x00000000
        /*0010*/ 	.short	0x0000
        /*0012*/ 	.short	0x0000
        /*0014*/ 	.byte	0x00, 0xf0, 0xe1, 0x10


	//----- nvinfo : EIATTR_SPARSE_MMA_MASK
	.align		4
.L_182:
        /*0018*/ 	.byte	0x03, 0x50
        /*001a*/ 	.short	0x0000


	//----- nvinfo : EIATTR_MAXREG_COUNT
	.align		4
        /*001c*/ 	.byte	0x03, 0x1b
        /*001e*/ 	.short	0x00ff


	//----- nvinfo : EIATTR_MERCURY_ISA_VERSION
	.align		4
        /*0020*/ 	.byte	0x03, 0x5f
        /*0022*/ 	.short	0x0101


	//----- nvinfo : EIATTR_VRC_CTA_INIT_COUNT
	.align		4
        /*0024*/ 	.byte	0x02, 0x4a
	.zero		1
	.zero		1


	//----- nvinfo : EIATTR_EXIT_INSTR_OFFSETS
	.align		4
        /*0028*/ 	.byte	0x04, 0x1c
        /*002a*/ 	.short	(.L_184 - .L_183)


	//   ....[0]....
.L_183:
        /*002c*/ 	.word	0x00000010


	//----- nvinfo : EIATTR_MAX_THREADS
	.align		4
.L_184:
        /*0030*/ 	.byte	0x04, 0x05
        /*0032*/ 	.short	(.L_186 - .L_185)
.L_185:
        /*0034*/ 	.word	0x00000080
        /*0038*/ 	.word	0x00000001
        /*003c*/ 	.word	0x00000001


	//----- nvinfo : EIATTR_CBANK_PARAM_SIZE
	.align		4
.L_186:
        /*0040*/ 	.byte	0x03, 0x19
        /*0042*/ 	.short	0x0438


	//----- nvinfo : EIATTR_PARAM_CBANK
	.align		4
        /*0044*/ 	.byte	0x04, 0x0a
        /*0046*/ 	.short	(.L_188 - .L_187)
	.align		4
.L_187:
        /*0048*/ 	.word	index@(.nv.constant0._ZN7cutlass13device_kernelIN5flash19enable_sm80_to_sm89INS1_16FlashAttnFwdSm80INS1_25CollectiveMainloopFwdSm80ILi4ELi1ELb0EN4cute5tupleIJNS5_1CILi128EEENS7_ILi48EEENS7_ILi96EEEEEELi96ENS_10bfloat16_tEfNS_4arch4Sm80ELb0ELb1ELb1ELb1ELb1ELb1ELb1ELb1EEENS1_21CollectiveEpilogueFwdINS6_IJS8_SA_S9_EEENS6_IJNS7_ILi1EEESI_SI_EEESC_SE_Li128ELb1ELb1ELb1ELb0EEENS1_36VarlenDynamicPersistentTileSchedulerILi128ELi48ELi128ELi128ELb1ELb1ELb0ELb1ELb0ELb1EEEEEEEEEvNT_6ParamsE)
        /*004c*/ 	.short	0x0380
        /*004e*/ 	.short	0x0438


	//----- nvinfo : EIATTR_SW_WAR
	.align		4
.L_188:
        /*0050*/ 	.byte	0x04, 0x36
        /*0052*/ 	.short	(.L_190 - .L_189)
.L_189:
        /*0054*/ 	.word	0x00000008
.L_190:


//--------------------- .nv.info._ZN7cutlass13device_kernelIN5flash19enable_sm80_to_sm89INS1_16FlashAttnFwdSm80INS1_25CollectiveMainloopFwdSm80ILi4ELi1ELb0EN4cute5tupleIJNS5_1CILi128EEENS7_ILi64EEENS7_ILi96EEEEEELi96ENS_10bfloat16_tEfNS_4arch4Sm80ELb1ELb0ELb1ELb0ELb1ELb0ELb1ELb1EEENS1_21CollectiveEpilogueFwdINS6_IJS8_SA_S9_EEENS6_IJNS7_ILi1EEESI_SI_EEESC_SE_Li128ELb0ELb1ELb1ELb0EEENS1_30DynamicPersistentTileSchedulerILi128ELi128ELb1ELb1ELb0EEEEEEEEEvNT_6ParamsE --------------------------
	.section	.nv.info._ZN7cutlass13device_kernelIN5flash19enable_sm80_to_sm89INS1_16FlashAttnFwdSm80INS1_25CollectiveMainloopFwdSm80ILi4ELi1ELb0EN4cute5tupleIJNS5_1CILi128EEENS7_ILi64EEENS7_ILi96EEEEEELi96ENS_10bfloat16_tEfNS_4arch4Sm80ELb1ELb0ELb1ELb0ELb1ELb0ELb1ELb1EEENS1_21CollectiveEpilogueFwdINS6_IJS8_SA_S9_EEENS6_IJNS7_ILi1EEESI_SI_EEESC_SE_Li128ELb0ELb1ELb1ELb0EEENS1_30DynamicPersistentTileSchedulerILi128ELi128ELb1ELb1ELb0EEEEEEEEEvNT_6ParamsE,"",@"SHT_CUDA_INFO"
	.sectionflags	@""
	.align	4


	//----- nvinfo : EIATTR_CUDA_API_VERSION
	.align		4
        /*0000*/ 	.byte	0x04, 0x37
        /*0002*/ 	.short	(.L_192 - .L_191)
.L_191:
        /*0004*/ 	.word	0x00000082


	//----- nvinfo : EIATTR_KPARAM_INFO
	.align		4
.L_192:
        /*0008*/ 	.byte	0x04, 0x17
        /*000a*/ 	.short	(.L_194 - .L_193)
.L_193:
        /*000c*/ 	.word	0x00000000
        /*0010*/ 	.short	0x0000
        /*0012*/ 	.short	0x0000
        /*0014*/ 	.byte	0x00, 0xf0, 0xa1, 0x10


	//----- nvinfo : EIATTR_SPARSE_MMA_MASK
	.align		4
.L_194:
        /*0018*/ 	.byte	0x03, 0x50
        /*001a*/ 	.short	0x0000


	//----- nvinfo : EIATTR_MAXREG_COUNT
	.align		4
        /*001c*/ 	.byte	0x03, 0x1b
        /*001e*/ 	.short	0x00ff


	//----- nvinfo : EIATTR_MERCURY_ISA_VERSION
	.align		4
        /*0020*/ 	.byte	0x03, 0x5f
        /*0022*/ 	.short	0x0101


	//----- nvinfo : EIATTR_VRC_CTA_INIT_COUNT
	.align		4
        /*0024*/ 	.byte	0x02, 0x4a
	.zero		1
	.zero		1


	//----- nvinfo : EIATTR_EXIT_INSTR_OFFSETS
	.align		4
        /*0028*/ 	.byte	0x04, 0x1c
        /*002a*/ 	.short	(.L_196 - .L_195)


	//   ....[0]....
.L_195:
        /*002c*/ 	.word	0x00000010


	//----- nvinfo : EIATTR_MAX_THREADS
	.align		4
.L_196:
        /*0030*/ 	.byte	0x04, 0x05
        /*0032*/ 	.short	(.L_198 - .L_197)
.L_197:
        /*0034*/ 	.word	0x00000080
        /*0038*/ 	.word	0x00000001
        /*003c*/ 	.word	0x00000001


	//----- nvinfo : EIATTR_CBANK_PARAM_SIZE
	.align		4
.L_198:
        /*0040*/ 	.byte	0x03, 0x19
        /*0042*/ 	.short	0x0428


	//----- nvinfo : EIATTR_PARAM_CBANK
	.align		4
        /*0044*/ 	.byte	0x04, 0x0a
        /*0046*/ 	.short	(.L_200 - .L_199)
	.align		4
.L_199:
        /*0048*/ 	.word	index@(.nv.constant0._ZN7cutlass13device_kernelIN5flash19enable_sm80_to_sm89INS1_16FlashAttnFwdSm80INS1_25CollectiveMainloopFwdSm80ILi4ELi1ELb0EN4cute5tupleIJNS5_1CILi128EEENS7_ILi64EEENS7_ILi96EEEEEELi96ENS_10bfloat16_tEfNS_4arch4Sm80ELb1ELb0ELb1ELb0ELb1ELb0ELb1ELb1EEENS1_21CollectiveEpilogueFwdINS6_IJS8_SA_S9_EEENS6_IJNS7_ILi1EEESI_SI_EEESC_SE_Li128ELb0ELb1ELb1ELb0EEENS1_30DynamicPersistentTileSchedulerILi128ELi128ELb1ELb1ELb0EEEEEEEEEvNT_6ParamsE)
        /*004c*/ 	.short	0x0380
        /*004e*/ 	.short	0x0428


	//----- nvinfo : EIATTR_SW_WAR
	.align		4
.L_200:
        /*0050*/ 	.byte	0x04, 0x36
        /*0052*/ 	.short	(.L_202 - .L_201)
.L_201:
        /*0054*/ 	.word	0x00000008
.L_202:


//--------------------- .nv.info._ZN7cutlass13device_kernelIN5flash19enable_sm80_to_sm89INS1_16FlashAttnFwdSm80INS1_25CollectiveMainloopFwdSm80ILi4ELi1ELb0EN4cute5tupleIJNS5_1CILi128EEENS7_ILi48EEENS7_ILi96EEEEEELi96ENS_10bfloat16_tEfNS_4arch4Sm80ELb1ELb0ELb1ELb1ELb1ELb0ELb1ELb1EEENS1_21CollectiveEpilogueFwdINS6_IJS8_SA_S9_EEENS6_IJNS7_ILi1EEESI_SI_EEESC_SE_Li128ELb1ELb1ELb1ELb0EEENS1_36VarlenDynamicPersistentTileSchedulerILi128ELi48ELi128ELi128ELb1ELb1ELb0ELb1ELb1ELb1EEEEEEEEEvNT_6ParamsE --------------------------
	.section	.nv.info._ZN7cutlass13device_kernelIN5flash19enable_sm80_to_sm89INS1_16FlashAttnFwdSm80INS1_25CollectiveMainloopFwdSm80ILi4ELi1ELb0EN4cute5tupleIJNS5_1CILi128EEENS7_ILi48EEENS7_ILi96EEEEEELi96ENS_10bfloat16_tEfNS_4arch4Sm80ELb1ELb0ELb1ELb1ELb1ELb0ELb1ELb1EEENS1_21CollectiveEpilogueFwdINS6_IJS8_SA_S9_EEENS6_IJNS7_ILi1EEESI_SI_EEESC_SE_Li128ELb1ELb1ELb1ELb0EEENS1_36VarlenDynamicPersistentTileSchedulerILi128ELi48ELi128ELi128ELb1ELb1ELb0ELb1ELb1ELb1EEEEEEEEEvNT_6ParamsE,"",@"SHT_CUDA_INFO"
	.sectionflags	@""
	.align	4


	//----- nvinfo : EIATTR_CUDA_API_VERSION
	.align		4
        /*0000*/ 	.byte	0x04, 0x37
        /*0002*/ 	.short	(.L_204 - .L_203)
.L_203:
        /*0004*/ 	.word	0x00000082


	//----- nvinfo : EIATTR_KPARAM_INFO
	.align		4
.L_204:
        /*0008*/ 	.byte	0x04, 0x17
        /*000a*/ 	.short	(.L_206 - .L_205)
.L_205:
        /*000c*/ 	.word	0x00000000
        /*0010*/ 	.short	0x0000
        /*0012*/ 	.short	0x0000
        /*0014*/ 	.byte	0x00, 0xf0, 0xe1, 0x10


	//----- nvinfo : EIATTR_SPARSE_MMA_MASK
	.align		4
.L_206:
        /*0018*/ 	.byte	0x03, 0x50
        /*001a*/ 	.short	0x0000


	//----- nvinfo : EIATTR_MAXREG_COUNT
	.align		4
        /*001c*/ 	.byte	0x03, 0x1b
        /*001e*/ 	.short	0x00ff


	//----- nvinfo : EIATTR_MERCURY_ISA_VERSION
	.align		4
        /*0020*/ 	.byte	0x03, 0x5f
        /*0022*/ 	.short	0x0101


	//----- nvinfo : EIATTR_VRC_CTA_INIT_COUNT
	.align		4
        /*0024*/ 	.byte	0x02, 0x4a
	.zero		1
	.zero		1


	//----- nvinfo : EIATTR_EXIT_INSTR_OFFSETS
	.align		4
        /*0028*/ 	.byte	0x04, 0x1c
        /*002a*/ 	.short	(.L_208 - .L_207)


	//   ....[0]....
.L_207:
        /*002c*/ 	.word	0x00000010


	//----- nvinfo : EIATTR_MAX_THREADS
	.align		4
.L_208:
        /*0030*/ 	.byte	0x04, 0x05
        /*0032*/ 	.short	(.L_210 - .L_209)
.L_209:
        /*0034*/ 	.word	0x00000080
        /*0038*/ 	.word	0x00000001
        /*003c*/ 	.word	0x00000001


	//----- nvinfo : EIATTR_CBANK_PARAM_SIZE
	.align		4
.L_210:
        /*0040*/ 	.byte	0x03, 0x19
        /*0042*/ 	.short	0x0438


	//----- nvinfo : EIATTR_PARAM_CBANK
	.align		4
        /*0044*/ 	.byte	0x04, 0x0a
        /*0046*/ 	.short	(.L_212 - .L_211)
	.align		4
.L_211:
        /*0048*/ 	.word	index@(.nv.constant0._ZN7cutlass13device_kernelIN5flash19enable_sm80_to_sm89INS1_16FlashAttnFwdSm80INS1_25CollectiveMainloopFwdSm80ILi4ELi1ELb0EN4cute5tupleIJNS5_1CILi128EEENS7_ILi48EEENS7_ILi96EEEEEELi96ENS_10bfloat16_tEfNS_4arch4Sm80ELb1ELb0ELb1ELb1ELb1ELb0ELb1ELb1EEENS1_21CollectiveEpilogueFwdINS6_IJS8_SA_S9_EEENS6_IJNS7_ILi1EEESI_SI_EEESC_SE_Li128ELb1ELb1ELb1ELb0EEENS1_36VarlenDynamicPersistentTileSchedulerILi128ELi48ELi128ELi128ELb1ELb1ELb0ELb1ELb1ELb1EEEEEEEEEvNT_6ParamsE)
        /*004c*/ 	.short	0x0380
        /*004e*/ 	.short	0x0438


	//----- nvinfo : EIATTR_SW_WAR
	.align		4
.L_212:
        /*0050*/ 	.byte	0x04, 0x36
        /*0052*/ 	.short	(.L_214 - .L_213)
.L_213:
        /*0054*/ 	.word	0x00000008
.L_214:


//--------------------- .nv.info._ZN7cutlass13device_kernelIN5flash19enable_sm80_to_sm89INS1_16FlashAttnFwdSm80INS1_25CollectiveMainloopFwdSm80ILi4ELi1ELb0EN4cute5tupleIJNS5_1CILi128EEENS7_ILi48EEENS7_ILi96EEEEEELi96ENS_10bfloat16_tEfNS_4arch4Sm80ELb1ELb0ELb1ELb1ELb1ELb1ELb1ELb1EEENS1_21CollectiveEpilogueFwdINS6_IJS8_SA_S9_EEENS6_IJNS7_ILi1EEESI_SI_EEESC_SE_Li128ELb1ELb1ELb1ELb0EEENS1_36VarlenDynamicPersistentTileSchedulerILi128ELi48ELi128ELi128ELb1ELb1ELb0ELb1ELb1ELb1EEEEEEEEEvNT_6ParamsE --------------------------
	.section	.nv.info._ZN7cutlass13device_kernelIN5flash19enable_sm80_to_sm89INS1_16FlashAttnFwdSm80INS1_25CollectiveMainloopFwdSm80ILi4ELi1ELb0EN4cute5tupleIJNS5_1CILi128EEENS7_ILi48EEENS7_ILi96EEEEEELi96ENS_10bfloat16_tEfNS_4arch4Sm80ELb1ELb0ELb1ELb1ELb1ELb1ELb1ELb1EEENS1_21CollectiveEpilogueFwdINS6_IJS8_SA_S9_EEENS6_IJNS7_ILi1EEESI_SI_EEESC_SE_Li128ELb1ELb1ELb1ELb0EEENS1_36VarlenDynamicPersistentTileSchedulerILi128ELi48ELi128ELi128ELb1ELb1ELb0ELb1ELb1ELb1EEEEEEEEEvNT_6ParamsE,"",@"SHT_CUDA_INFO"
	.sectionflags	@""
	.align	4


	//----- nvinfo : EIATTR_CUDA_API_VERSION
	.align		4
        /*0000*/ 	.byte	0x04, 0x37
        /*0002*/ 	.short	(.L_216 - .L_215)
.L_215:
        /*0004*/ 	.word	0x00000082


	//----- nvinfo : EIATTR_KPARAM_INFO
	.align		4
.L_216:
        /*0008*/ 	.byte	0x04, 0x17
        /*000a*/ 	.short	(.L_218 - .L_217)
.L_217:
        /*000c*/ 	.word	0x00000000
        /*0010*/ 	.short	0x0000
        /*0012*/ 	.short	0x0000
        /*0014*/ 	.byte	0x00, 0xf0, 0xe1, 0x10


	//----- nvinfo : EIATTR_SPARSE_MMA_MASK
	.align		4
.L_218:
        /*0018*/ 	.byte	0x03, 0x50
        /*001a*/ 	.short	0x0000


	//----- nvinfo : EIATTR_MAXREG_COUNT
	.align		4
        /*001c*/ 	.byte	0x03, 0x1b
        /*001e*/ 	.short	0x00ff


	//----- nvinfo : EIATTR_MERCURY_ISA_VERSION
	.align		4
        /*0020*/ 	.byte	0x03, 0x5f
        /*0022*/ 	.short	0x0101


	//----- nvinfo : EIATTR_VRC_CTA_INIT_COUNT
	.align		4
        /*0024*/ 	.byte	0x02, 0x4a
	.zero		1
	.zero		1


	//----- nvinfo : EIATTR_EXIT_INSTR_OFFSETS
	.align		4
        /*0028*/ 	.byte	0x04, 0x1c
        /*002a*/ 	.short	(.L_220 - .L_219)


	//   ....[0]....
.L_219:
        /*002c*/ 	.word	0x00000010


	//----- nvinfo : EIATTR_MAX_THREADS
	.align		4
.L_220:
        /*0030*/ 	.byte	0x04, 0x05
        /*0032*/ 	.short	(.L_222 - .L_221)
.L_221:
        /*0034*/ 	.word	0x00000080
        /*0038*/ 	.word	0x00000001
        /*003c*/ 	.word	0x00000001


	//----- nvinfo : EIATTR_CBANK_PARAM_SIZE
	.align		4
.L_222:
        /*0040*/ 	.byte	0x03, 0x19
        /*0042*/ 	.short	0x0438


	//----- nvinfo : EIATTR_PARAM_CBANK
	.align		4
        /*0044*/ 	.byte	0x04, 0x0a
        /*0046*/ 	.short	(.L_224 - .L_223)
	.align		4
.L_223:
        /*0048*/ 	.word	index@(.nv.constant0._ZN7cutlass13device_kernelIN5flash19enable_sm80_to_sm89INS1_16FlashAttnFwdSm80INS1_25CollectiveMainloopFwdSm80ILi4ELi1ELb0EN4cute5tupleIJNS5_1CILi128EEENS7_ILi48EEENS7_ILi96EEEEEELi96ENS_10bfloat16_tEfNS_4arch4Sm80ELb1ELb0ELb1ELb1ELb1ELb1ELb1ELb1EEENS1_21CollectiveEpilogueFwdINS6_IJS8_SA_S9_EEENS6_IJNS7_ILi1EEESI_SI_EEESC_SE_Li128ELb1ELb1ELb1ELb0EEENS1_36VarlenDynamicPersistentTileSchedulerILi128ELi48ELi128ELi128ELb1ELb1ELb0ELb1ELb1ELb1EEEEEEEEEvNT_6ParamsE)
        /*004c*/ 	.short	0x0380
        /*004e*/ 	.short	0x0438


	//----- nvinfo : EIATTR_SW_WAR
	.align		4
.L_224:
        /*0050*/ 	.byte	0x04, 0x36
        /*0052*/ 	.short	(.L_226 - .L_225)
.L_225:
        /*0054*/ 	.word	0x00000008
.L_226:


//--------------------- .nv.info._ZN7cutlass13device_kernelIN5flash19enable_sm80_to_sm89INS1_16FlashAttnFwdSm80INS1_25CollectiveMainloopFwdSm80ILi4ELi1ELb0EN4cute5tupleIJNS5_1CILi128EEENS7_ILi64EEENS7_ILi96EEEEEELi96ENS_10bfloat16_tEfNS_4arch4Sm80ELb0ELb0ELb0ELb0ELb1ELb0ELb1ELb1EEENS1_21CollectiveEpilogueFwdINS6_IJS8_SA_S9_EEENS6_IJNS7_ILi1EEESI_SI_EEESC_SE_Li128ELb0ELb1ELb1ELb0EEENS1_19SingleTileSchedulerILb0ELb1ELb1ELi128EEEEEEEEEvNT_6ParamsE --------------------------
	.section	.nv.info._ZN7cutlass13device_kernelIN5flash19enable_sm80_to_sm89INS1_16FlashAttnFwdSm80INS1_25CollectiveMainloopFwdSm80ILi4ELi1ELb0EN4cute5tupleIJNS5_1CILi128EEENS7_ILi64EEENS7_ILi96EEEEEELi96ENS_10bfloat16_tEfNS_4arch4Sm80ELb0ELb0ELb0ELb0ELb1ELb0ELb1ELb1EEENS1_21CollectiveEpilogueFwdINS6_IJS8_SA_S9_EEENS6_IJNS7_ILi1EEESI_SI_EEESC_SE_Li128ELb0ELb1ELb1ELb0EEENS1_19SingleTileSchedulerILb0ELb1ELb1ELi128EEEEEEEEEvNT_6ParamsE,"",@"SHT_CUDA_INFO"
	.sectionflags	@""
	.align	4


	//----- nvinfo : EIATTR_CUDA_API_VERSION
	.align		4
        /*0000*/ 	.byte	0x04, 0x37
        /*0002*/ 	.short	(.L_228 - .L_227)
.L_227:
        /*0004*/ 	.word	0x00000082


	//----- nvinfo : EIATTR_KPARAM_INFO
	.align		4
.L_228:
        /*0008*/ 	.byte	0x04, 0x17
        /*000a*/ 	.short	(.L_230 - .L_229)
.L_229:
        /*000c*/ 	.word	0x00000000
        /*0010*/ 	.short	0x0000
        /*0012*/ 	.short	0x0000
        /*0014*/ 	.byte	0x00, 0xf0, 0x61, 0x10


	//----- nvinfo : EIATTR_SPARSE_MMA_MASK
	.align		4
.L_230:
        /*0018*/ 	.byte	0x03, 0x50
        /*001a*/ 	.short	0x0000


	//----- nvinfo : EIATTR_MAXREG_COUNT
	.align		4
        /*001c*/ 	.byte	0x03, 0x1b
        /*001e*/ 	.short	0x00ff


	//----- nvinfo : EIATTR_MERCURY_ISA_VERSION
	.align		4
        /*0020*/ 	.byte	0x03, 0x5f
        /*0022*/ 	.short	0x0101


	//----- nvinfo : EIATTR_VRC_CTA_INIT_COUNT
	.align		4
        /*0024*/ 	.byte	0x02, 0x4a
	.zero		1
	.zero		1


	//----- nvinfo : EIATTR_EXIT_INSTR_OFFSETS
	.align		4
        /*0028*/ 	.byte	0x04, 0x1c
        /*002a*/ 	.short	(.L_232 - .L_231)


	//   ....[0]....
.L_231:
        /*002c*/ 	.word	0x00000010


	//----- nvinfo : EIATTR_MAX_THREADS
	.align		4
.L_232:
        /*0030*/ 	.byte	0x04, 0x05
        /*0032*/ 	.short	(.L_234 - .L_233)
.L_233:
        /*0034*/ 	.word	0x00000080
        /*0038*/ 	.word	0x00000001
        /*003c*/ 	.word	0x00000001


	//----- nvinfo : EIATTR_CBANK_PARAM_SIZE
	.align		4
.L_234:
        /*0040*/ 	.byte	0x03, 0x19
        /*0042*/ 	.short	0x0418


	//----- nvinfo : EIATTR_PARAM_CBANK
	.align		4
        /*0044*/ 	.byte	0x04, 0x0a
        /*0046*/ 	.short	(.L_236 - .L_235)
	.align		4
.L_235:
        /*0048*/ 	.word	index@(.nv.constant0._ZN7cutlass13device_kernelIN5flash19enable_sm80_to_sm89INS1_16FlashAttnFwdSm80INS1_25CollectiveMainloopFwdSm80ILi4ELi1ELb0EN4cute5tupleIJNS5_1CILi128EEENS7_ILi64EEENS7_ILi96EEEEEELi96ENS_10bfloat16_tEfNS_4arch4Sm80ELb0ELb0ELb0ELb0ELb1ELb0ELb1ELb1EEENS1_21CollectiveEpilogueFwdINS6_IJS8_SA_S9_EEENS6_IJNS7_ILi1EEESI_SI_EEESC_SE_Li128ELb0ELb1ELb1ELb0EEENS1_19SingleTileSchedulerILb0ELb1ELb1ELi128EEEEEEEEEvNT_6ParamsE)
        /*004c*/ 	.short	0x0380
        /*004e*/ 	.short	0x0418


	//----- nvinfo : EIATTR_SW_WAR
	.align		4
.L_236:
        /*0050*/ 	.byte	0x04, 0x36
        /*0052*/ 	.short	(.L_238 - .L_237)
.L_237:
        /*0054*/ 	.word	0x00000008
.L_238:


//--------------------- .nv.info._ZN7cutlass13device_kernelIN5flash19enable_sm80_to_sm89INS1_16FlashAttnFwdSm80INS1_25CollectiveMainloopFwdSm80ILi4ELi1ELb0EN4cute5tupleIJNS5_1CILi128EEENS7_ILi48EEENS7_ILi96EEEEEELi96ENS_10bfloat16_tEfNS_4arch4Sm80ELb0ELb0ELb0ELb1ELb1ELb0ELb1ELb1EEENS1_21CollectiveEpilogueFwdINS6_IJS8_SA_S9_EEENS6_IJNS7_ILi1EEESI_SI_EEESC_SE_Li128ELb1ELb1ELb1ELb0EEENS1_36VarlenDynamicPersistentTileSchedulerILi128ELi48ELi128ELi128ELb1ELb1ELb0ELb0ELb1ELb1EEEEEEEEEvNT_6ParamsE --------------------------
	.section	.nv.info._ZN7cutlass13device_kernelIN5flash19enable_sm80_to_sm89INS1_16FlashAttnFwdSm80INS1_25CollectiveMainloopFwdSm80ILi4ELi1ELb0EN4cute5tupleIJNS5_1CILi128EEENS7_ILi48EEENS7_ILi96EEEEEELi96ENS_10bfloat16_tEfNS_4arch4Sm80ELb0ELb0ELb0ELb1ELb1ELb0ELb1ELb1EEENS1_21CollectiveEpilogueFwdINS6_IJS8_SA_S9_EEENS6_IJNS7_ILi1EEESI_SI_EEESC_SE_Li128ELb1ELb1ELb1ELb0EEENS1_36VarlenDynamicPersistentTileSchedulerILi128ELi48ELi128ELi128ELb1ELb1ELb0ELb0ELb1ELb1EEEEEEEEEvNT_6ParamsE,"",@"SHT_CUDA_INFO"
	.sectionflags	@""
	.align	4


	//----- nvinfo : EIATTR_CUDA_API_VERSION
	.align		4
        /*0000*/ 	.byte	0x04, 0x37
        /*0002*/ 	.short	(.L_240 - .L_239)
.L_239:
        /*0004*/ 	.word	0x00000082


	//----- nvinfo : EIATTR_KPARAM_INFO
	.align		4
.L_240:
        /*0008*/ 	.byte	0x04, 0x17
        /*000a*/ 	.short	(.L_242 - .L_241)
.L_241:
        /*000c*/ 	.word	0x00000000
        /*0010*/ 	.short	0x0000
        /*0012*/ 	.short	0x0000
        /*0014*/ 	.byte	0x00, 0xf0, 0xe1, 0x10


	//----- nvinfo : EIATTR_SPARSE_MMA_MASK
	.align		4
.L_242:
        /*0018*/ 	.byte	0x03, 0x50
        /*001a*/ 	.short	0x0000


	//----- nvinfo : EIATTR_MAXREG_COUNT
	.align		4
        /*001c*/ 	.byte	0x03, 0x1b
        /*001e*/ 	.short	0x00ff


	//----- nvinfo : EIATTR_MERCURY_ISA_VERSION
	.align		4
        /*0020*/ 	.byte	0x03, 0x5f
        /*0022*/ 	.short	0x0101


	//----- nvinfo : EIATTR_VRC_CTA_INIT_COUNT
	.align		4
        /*0024*/ 	.byte	0x02, 0x4a
	.zero		1
	.zero		1


	//----- nvinfo : EIATTR_EXIT_INSTR_OFFSETS
	.align		4
        /*0028*/ 	.byte	0x04, 0x1c
        /*002a*/ 	.short	(.L_244 - .L_243)


	//   ....[0]....
.L_243:
        /*002c*/ 	.word	0x00000010


	//----- nvinfo : EIATTR_MAX_THREADS
	.align		4
.L_244:
        /*0030*/ 	.byte	0x04, 0x05
        /*0032*/ 	.short	(.L_246 - .L_245)
.L_245:
        /*0034*/ 	.word	0x00000080
        /*0038*/ 	.word	0x00000001
        /*003c*/ 	.word	0x00000001


	//----- nvinfo : EIATTR_CBANK_PARAM_SIZE
	.align		4
.L_246:
        /*0040*/ 	.byte	0x03, 0x19
        /*0042*/ 	.short	0x0438


	//----- nvinfo : EIATTR_PARAM_CBANK
	.align		4
        /*0044*/ 	.byte	0x04, 0x0a
        /*0046*/ 	.short	(.L_248 - .L_247)
	.align		4
.L_247:
        /*0048*/ 	.word	index@(.nv.constant0._ZN7cutlass13device_kernelIN5flash19enable_sm80_to_sm89INS1_16FlashAttnFwdSm80INS1_25CollectiveMainloopFwdSm80ILi4ELi1ELb0EN4cute5tupleIJNS5_1CILi128EEENS7_ILi48EEENS7_ILi96EEEEEELi96ENS_10bfloat16_tEfNS_4arch4Sm80ELb0ELb0ELb0ELb1ELb1ELb0ELb1ELb1EEENS1_21CollectiveEpilogueFwdINS6_IJS8_SA_S9_EEENS6_IJNS7_ILi1EEESI_SI_EEESC_SE_Li128ELb1ELb1ELb1ELb0EEENS1_36VarlenDynamicPersistentTileSchedulerILi128ELi48ELi128ELi128ELb1ELb1ELb0ELb0ELb1ELb1EEEEEEEEEvNT_6ParamsE)
        /*004c*/ 	.short	0x0380
        /*004e*/ 	.short	0x0438


	//----- nvinfo : EIATTR_SW_WAR
	.align		4
.L_248:
        /*0050*/ 	.byte	0x04, 0x36
        /*0052*/ 	.short	(.L_250 - .L_249)
.L_249:
        /*0054*/ 	.word	0x00000008
.L_250:


//--------------------- .nv.info._ZN7cutlass13device_kernelIN5flash19enable_sm80_to_sm89INS1_16FlashAttnFwdSm80INS1_25CollectiveMainloopFwdSm80ILi4ELi1ELb0EN4cute5tupleIJNS5_1CILi128EEENS7_ILi48EEENS7_ILi96EEEEEELi96ENS_10bfloat16_tEfNS_4arch4Sm80ELb0ELb0ELb0ELb1ELb1ELb1ELb1ELb1EEENS1_21CollectiveEpilogueFwdINS6_IJS8_SA_S9_EEENS6_IJNS7_ILi1EEESI_SI_EEESC_SE_Li128ELb1ELb1ELb1ELb0EEENS1_36VarlenDynamicPersistentTileSchedulerILi128ELi48ELi128ELi128ELb1ELb1ELb0ELb0ELb1ELb1EEEEEEEEEvNT_6ParamsE --------------------------
	.section	.nv.info._ZN7cutlass13device_kernelIN5flash19enable_sm80_to_sm89INS1_16FlashAttnFwdSm80INS1_25CollectiveMainloopFwdSm80ILi4ELi1ELb0EN4cute5tupleIJNS5_1CILi128EEENS7_ILi48EEENS7_ILi96EEEEEELi96ENS_10bfloat16_tEfNS_4arch4Sm80ELb0ELb0ELb0ELb1ELb1ELb1ELb1ELb1EEENS1_21CollectiveEpilogueFwdINS6_IJS8_SA_S9_EEENS6_IJNS7_ILi1EEESI_SI_EEESC_SE_Li128ELb1ELb1ELb1ELb0EEENS1_36VarlenDynamicPersistentTileSchedulerILi128ELi48ELi128ELi128ELb1ELb1ELb0ELb0ELb1ELb1EEEEEEEEEvNT_6ParamsE,"",@"SHT_CUDA_INFO"
	.sectionflags	@""
	.align	4


	//----- nvinfo : EIATTR_CUDA_API_VERSION
	.align		4
        /*0000*/ 	.byte	0x04, 0x37
        /*0002*/ 	.short	(.L_252 - .L_251)
.L_251:
        /*0004*/ 	.word	0x00000082


	//----- nvinfo : EIATTR_KPARAM_INFO
	.align		4
.L_252:
        /*0008*/ 	.byte	0x04, 0x17
        /*000a*/ 	.short	(.L_254 - .L_253)
.L_253:
        /*000c*/ 	.word	0x00000000
        /*0010*/ 	.short	0x0000
        /*0012*/ 	.short	0x0000
        /*0014*/ 	.byte	0x00, 0xf0, 0xe1, 0x10


	//----- nvinfo : EIATTR_SPARSE_MMA_MASK
	.align		4
.L_254:
        /*0018*/ 	.byte	0x03, 0x50
        /*001a*/ 	.short	0x0000


	//----- nvinfo : EIATTR_MAXREG_COUNT
	.align		4
        /*001c*/ 	.byte	0x03, 0x1b
        /*001e*/ 	.short	0x00ff


	//----- nvinfo : EIATTR_MERCURY_ISA_VERSION
	.align		4
        /*0020*/ 	.byte	0x03, 0x5f
        /*0022*/ 	.short	0x0101


	//----- nvinfo : EIATTR_VRC_CTA_INIT_COUNT
	.align		4
        /*0024*/ 	.byte	0x02, 0x4a
	.zero		1
	.zero		1


	//----- nvinfo : EIATTR_EXIT_INSTR_OFFSETS
	.align		4
        /*0028*/ 	.byte	0x04, 0x1c
        /*002a*/ 	.short	(.L_256 - .L_255)


	//   ....[0]....
.L_255:
        /*002c*/ 	.word	0x00000010


	//----- nvinfo : EIATTR_MAX_THREADS
	.align		4
.L_256:
        /*0030*/ 	.byte	0x04, 0x05
        /*0032*/ 	.short	(.L_258 - .L_257)
.L_257:
        /*0034*/ 	.word	0x00000080
        /*0038*/ 	.word	0x00000001
        /*003c*/ 	.word	0x00000001


	//----- nvinfo : EIATTR_CBANK_PARAM_SIZE
	.align		4
.L_258:
        /*0040*/ 	.byte	0x03, 0x19
        /*0042*/ 	.short	0x0438


	//----- nvinfo : EIATTR_PARAM_CBANK
	.align		4
        /*0044*/ 	.byte	0x04, 0x0a
        /*0046*/ 	.short	(.L_260 - .L_259)
	.align		4
.L_259:
        /*0048*/ 	.word	index@(.nv.constant0._ZN7cutlass13device_kernelIN5flash19enable_sm80_to_sm89INS1_16FlashAttnFwdSm80INS1_25CollectiveMainloopFwdSm80ILi4ELi1ELb0EN4cute5tupleIJNS5_1CILi128EEENS7_ILi48EEENS7_ILi96EEEEEELi96ENS_10bfloat16_tEfNS_4arch4Sm80ELb0ELb0ELb0ELb1ELb1ELb1ELb1ELb1EEENS1_21CollectiveEpilogueFwdINS6_IJS8_SA_S9_EEENS6_IJNS7_ILi1EEESI_SI_EEESC_SE_Li128ELb1ELb1ELb1ELb0EEENS1_36VarlenDynamicPersistentTileSchedulerILi128ELi48ELi128ELi128ELb1ELb1ELb0ELb0ELb1ELb1EEEEEEEEEvNT_6ParamsE)
        /*004c*/ 	.short	0x0380
        /*004e*/ 	.short	0x0438


	//----- nvinfo : EIATTR_SW_WAR
	.align		4
.L_260:
        /*0050*/ 	.byte	0x04, 0x36
        /*0052*/ 	.short	(.L_262 - .L_261)
.L_261:
        /*0054*/ 	.word	0x00000008
.L_262:


//--------------------- .nv.info._ZN7cutlass13device_kernelIN5flash19enable_sm80_to_sm89INS1_16FlashAttnFwdSm80INS1_25CollectiveMainloopFwdSm80ILi4ELi1ELb0EN4cute5tupleIJNS5_1CILi128EEENS7_ILi48EEENS7_ILi96EEEEEELi96ENS_10bfloat16_tEfNS_4arch4Sm80ELb0ELb1ELb0ELb0ELb1ELb0ELb1ELb1EEENS1_21CollectiveEpilogueFwdINS6_IJS8_SA_S9_EEENS6_IJNS7_ILi1EEESI_SI_EEESC_SE_Li128ELb0ELb1ELb1ELb0EEENS1_19SingleTileSchedulerILb0ELb1ELb1ELi128EEEEEEEEEvNT_6ParamsE --------------------------
	.section	.nv.info._ZN7cutlass13device_kernelIN5flash19enable_sm80_to_sm89INS1_16FlashAttnFwdSm80INS1_25CollectiveMainloopFwdSm80ILi4ELi1ELb0EN4cute5tupleIJNS5_1CILi128EEENS7_ILi48EEENS7_ILi96EEEEEELi96ENS_10bfloat16_tEfNS_4arch4Sm80ELb0ELb1ELb0ELb0ELb1ELb0ELb1ELb1EEENS1_21CollectiveEpilogueFwdINS6_IJS8_SA_S9_EEENS6_IJNS7_ILi1EEESI_SI_EEESC_SE_Li128ELb0ELb1ELb1ELb0EEENS1_19SingleTileSchedulerILb0ELb1ELb1ELi128EEEEEEEEEvNT_6ParamsE,"",@"SHT_CUDA_INFO"
	.sectionflags	@""
	.align	4


	//----- nvinfo : EIATTR_CUDA_API_VERSION
	.align		4
        /*0000*/ 	.byte	0x04, 0x37
        /*0002*/ 	.short	(.L_264 - .L_263)
.L_263:
        /*0004*/ 	.word	0x00000082


	//----- nvinfo : EIATTR_KPARAM_INFO
	.align		4
.L_264:
        /*0008*/ 	.byte	0x04, 0x17
        /*000a*/ 	.short	(.L_266 - .L_265)
.L_265:
        /*000c*/ 	.word	0x00000000
        /*0010*/ 	.short	0x0000
        /*0012*/ 	.short	0x0000
        /*0014*/ 	.byte	0x00, 0xf0, 0x61, 0x10


	//----- nvinfo : EIATTR_SPARSE_MMA_MASK
	.align		4
.L_266:
        /*0018*/ 	.byte	0x03, 0x50
        /*001a*/ 	.short	0x0000


	//----- nvinfo : EIATTR_MAXREG_COUNT
	.align		4
        /*001c*/ 	.byte	0x03, 0x1b
        /*001e*/ 	.short	0x00ff


	//----- nvinfo : EIATTR_MERCURY_ISA_VERSION
	.align		4
        /*0020*/ 	.byte	0x03, 0x5f
        /*0022*/ 	.short	0x0101


	//----- nvinfo : EIATTR_VRC_CTA_INIT_COUNT
	.align		4
        /*0024*/ 	.byte	0x02, 0x4a
	.zero		1
	.zero		1


	//----- nvinfo : EIATTR_EXIT_INSTR_OFFSETS
	.align		4
        /*0028*/ 	.byte	0x04, 0x1c
        /*002a*/ 	.short	(.L_268 - .L_267)


	//   ....[0]....
.L_267:
        /*002c*/ 	.word	0x00000010


	//----- nvinfo : EIATTR_MAX_THREADS
	.align		4
.L_268:
        /*0030*/ 	.byte	0x04, 0x05
        /*0032*/ 	.short	(.L_270 - .L_269)
.L_269:
        /*0034*/ 	.word	0x00000080
        /*0038*/ 	.word	0x00000001
        /*003c*/ 	.word	0x00000001


	//----- nvinfo : EIATTR_CBANK_PARAM_SIZE
	.align		4
.L_270:
        /*0040*/ 	.byte	0x03, 0x19
        /*0042*/ 	.short	0x0418


	//----- nvinfo : EIATTR_PARAM_CBANK
	.align		4
        /*0044*/ 	.byte	0x04, 0x0a
        /*0046*/ 	.short	(.L_272 - .L_271)
	.align		4
.L_271:
        /*0048*/ 	.word	index@(.nv.constant0._ZN7cutlass13device_kernelIN5flash19enable_sm80_to_sm89INS1_16FlashAttnFwdSm80INS1_25CollectiveMainloopFwdSm80ILi4ELi1ELb0EN4cute5tupleIJNS5_1CILi128EEENS7_ILi48EEENS7_ILi96EEEEEELi96ENS_10bfloat16_tEfNS_4arch4Sm80ELb0ELb1ELb0ELb0ELb1ELb0ELb1ELb1EEENS1_21CollectiveEpilogueFwdINS6_IJS8_SA_S9_EEENS6_IJNS7_ILi1EEESI_SI_EEESC_SE_Li128ELb0ELb1ELb1ELb0EEENS1_19SingleTileSchedulerILb0ELb1ELb1ELi128EEEEEEEEEvNT_6ParamsE)
        /*004c*/ 	.short	0x0380
        /*004e*/ 	.short	0x0418


	//----- nvinfo : EIATTR_SW_WAR
	.align		4
.L_272:
        /*0050*/ 	.byte	0x04, 0x36
        /*0052*/ 	.short	(.L_274 - .L_273)
.L_273:
        /*0054*/ 	.word	0x00000008
.L_274:


//--------------------- .nv.info._ZN7cutlass13device_kernelIN5flash19enable_sm80_to_sm89INS1_16FlashAttnFwdSm80INS1_25CollectiveMainloopFwdSm80ILi4ELi1ELb0EN4cute5tupleIJNS5_1CILi128EEENS7_ILi48EEENS7_ILi96EEEEEELi96ENS_10bfloat16_tEfNS_4arch4Sm80ELb0ELb1ELb0ELb1ELb1ELb0ELb1ELb1EEENS1_21CollectiveEpilogueFwdINS6_IJS8_SA_S9_EEENS6_IJNS7_ILi1EEESI_SI_EEESC_SE_Li128ELb1ELb1ELb1ELb0EEENS1_36VarlenDynamicPersistentTileSchedulerILi128ELi48ELi128ELi128ELb1ELb1ELb0ELb1ELb0ELb1EEEEEEEEEvNT_6ParamsE --------------------------
	.section	.nv.info._ZN7cutlass13device_kernelIN5flash19enable_sm80_to_sm89INS1_16FlashAttnFwdSm80INS1_25CollectiveMainloopFwdSm80ILi4ELi1ELb0EN4cute5tupleIJNS5_1CILi128EEENS7_ILi48EEENS7_ILi96EEEEEELi96ENS_10bfloat16_tEfNS_4arch4Sm80ELb0ELb1ELb0ELb1ELb1ELb0ELb1ELb1EEENS1_21CollectiveEpilogueFwdINS6_IJS8_SA_S9_EEENS6_IJNS7_ILi1EEESI_SI_EEESC_SE_Li128ELb1ELb1ELb1ELb0EEENS1_36VarlenDynamicPersistentTileSchedulerILi128ELi48ELi128ELi128ELb1ELb1ELb0ELb1ELb0ELb1EEEEEEEEEvNT_6ParamsE,"",@"SHT_CUDA_INFO"
	.sectionflags	@""
	.align	4


	//----- nvinfo : EIATTR_CUDA_API_VERSION
	.align		4
        /*0000*/ 	.byte	0x04, 0x37
        /*0002*/ 	.short	(.L_276 - .L_275)
.L_275:
        /*0004*/ 	.word	0x00000082


	//----- nvinfo : EIATTR_KPARAM_INFO
	.align		4
.L_276:
        /*0008*/ 	.byte	0x04, 0x17
        /*000a*/ 	.short	(.L_278 - .L_277)
.L_277:
        /*000c*/ 	.word	0x00000000
        /*0010*/ 	.short	0x0000
        /*0012*/ 	.short	0x0000
        /*0014*/ 	.byte	0x00, 0xf0, 0xe1, 0x10


	//----- nvinfo : EIATTR_SPARSE_MMA_MASK
	.align		4
.L_278:
        /*0018*/ 	.byte	0x03, 0x50
        /*001a*/ 	.short	0x0000


	//----- nvinfo : EIATTR_MAXREG_COUNT
	.align		4
        /*001c*/ 	.byte	0x03, 0x1b
        /*001e*/ 	.short	0x00ff


	//----- nvinfo : EIATTR_MERCURY_ISA_VERSION
	.align		4
        /*0020*/ 	.byte	0x03, 0x5f
        /*0022*/ 	.short	0x0101


	//----- nvinfo : EIATTR_VRC_CTA_INIT_COUNT
	.align		4
        /*0024*/ 	.byte	0x02, 0x4a
	.zero		1
	.zero		1


	//----- nvinfo : EIATTR_EXIT_INSTR_OFFSETS
	.align		4
        /*0028*/ 	.byte	0x04, 0x1c
        /*002a*/ 	.short	(.L_280 - .L_279)


	//   ....[0]....
.L_279:
        /*002c*/ 	.word	0x00000010


	//----- nvinfo : EIATTR_MAX_THREADS
	.align		4
.L_280:
        /*0030*/ 	.byte	0x04, 0x05
        /*0032*/ 	.short	(.L_282 - .L_281)
.L_281:
        /*0034*/ 	.word	0x00000080
        /*0038*/ 	.word	0x00000001
        /*003c*/ 	.word	0x00000001


	//----- nvinfo : EIATTR_CBANK_PARAM_SIZE
	.align		4
.L_282:
        /*0040*/ 	.byte	0x03, 0x19
        /*0042*/ 	.short	0x0438


	//----- nvinfo : EIATTR_PARAM_CBANK
	.align		4
        /*0044*/ 	.byte	0x04, 0x0a
        /*0046*/ 	.short	(.L_284 - .L_283)
	.align		4
.L_283:
        /*0048*/ 	.word	index@(.nv.constant0._ZN7cutlass13device_kernelIN5flash19enable_sm80_to_sm89INS1_16FlashAttnFwdSm80INS1_25CollectiveMainloopFwdSm80ILi4ELi1ELb0EN4cute5tupleIJNS5_1CILi128EEENS7_ILi48EEENS7_ILi96EEEEEELi96ENS_10bfloat16_tEfNS_4arch4Sm80ELb0ELb1ELb0ELb1ELb1ELb0ELb1ELb1EEENS1_21CollectiveEpilogueFwdINS6_IJS8_SA_S9_EEENS6_IJNS7_ILi1EEESI_SI_EEESC_SE_Li128ELb1ELb1ELb1ELb0EEENS1_36VarlenDynamicPersistentTileSchedulerILi128ELi48ELi128ELi128ELb1ELb1ELb0ELb1ELb0ELb1EEEEEEEEEvNT_6ParamsE)
        /*004c*/ 	.short	0x0380
        /*004e*/ 	.short	0x0438


	//----- nvinfo : EIATTR_SW_WAR
	.align		4
.L_284:
        /*0050*/ 	.byte	0x04, 0x36
        /*0052*/ 	.short	(.L_286 - .L_285)
.L_285:
        /*0054*/ 	.word	0x00000008
.L_286:


//--------------------- .nv.info._ZN7cutlass13device_kernelIN5flash19enable_sm80_to_sm89INS1_16FlashAttnFwdSm80INS1_25CollectiveMainloopFwdSm80ILi4ELi1ELb0EN4cute5tupleIJNS5_1CILi128EEENS7_ILi48EEENS7_ILi96EEEEEELi96ENS_10bfloat16_tEfNS_4arch4Sm80ELb0ELb1ELb0ELb1ELb1ELb1ELb1ELb1EEENS1_21CollectiveEpilogueFwdINS6_IJS8_SA_S9_EEENS6_IJNS7_ILi1EEESI_SI_EEESC_SE_Li128ELb1ELb1ELb1ELb0EEENS1_36VarlenDynamicPersistentTileSchedulerILi128ELi48ELi128ELi128ELb1ELb1ELb0ELb1ELb0ELb1EEEEEEEEEvNT_6ParamsE --------------------------
	.section	.nv.info._ZN7cutlass13device_kernelIN5flash19enable_sm80_to_sm89INS1_16FlashAttnFwdSm80INS1_25CollectiveMainloopFwdSm80ILi4ELi1ELb0EN4cute5tupleIJNS5_1CILi128EEENS7_ILi48EEENS7_ILi96EEEEEELi96ENS_10bfloat16_tEfNS_4arch4Sm80ELb0ELb1ELb0ELb1ELb1ELb1ELb1ELb1EEENS1_21CollectiveEpilogueFwdINS6_IJS8_SA_S9_EEENS6_IJNS7_ILi1EEESI_SI_EEESC_SE_Li128ELb1ELb1ELb1ELb0EEENS1_36VarlenDynamicPersistentTileSchedulerILi128ELi48ELi128ELi128ELb1ELb1ELb0ELb1ELb0ELb1EEEEEEEEEvNT_6ParamsE,"",@"SHT_CUDA_INFO"
	.sectionflags	@""
	.align	4


	//----- nvinfo : EIATTR_CUDA_API_VERSION
	.align		4
        /*0000*/ 	.byte	0x04, 0x37
        /*0002*/ 	.short	(.L_288 - .L_287)
.L_287:
        /*0004*/ 	.word	0x00000082


	//----- nvinfo : EIATTR_KPARAM_INFO
	.align		4
.L_288:
        /*0008*/ 	.byte	0x04, 0x17
        /*000a*/ 	.short	(.L_290 - .L_289)
.L_289:
        /*000c*/ 	.word	0x00000000
        /*0010*/ 	.short	0x0000
        /*0012*/ 	.short	0x0000
        /*0014*/ 	.byte	0x00, 0xf0, 0xe1, 0x10


	//----- nvinfo : EIATTR_SPARSE_MMA_MASK
	.align		4
.L_290:
        /*0018*/ 	.byte	0x03, 0x50
        /*001a*/ 	.short	0x0000


	//----- nvinfo : EIATTR_MAXREG_COUNT
	.align		4
        /*001c*/ 	.byte	0x03, 0x1b
        /*001e*/ 	.short	0x00ff


	//----- nvinfo : EIATTR_MERCURY_ISA_VERSION
	.align		4
        /*0020*/ 	.byte	0x03, 0x5f
        /*0022*/ 	.short	0x0101


	//----- nvinfo : EIATTR_VRC_CTA_INIT_COUNT
	.align		4
        /*0024*/ 	.byte	0x02, 0x4a
	.zero		1
	.zero		1


	//----- nvinfo : EIATTR_EXIT_INSTR_OFFSETS
	.align		4
        /*0028*/ 	.byte	0x04, 0x1c
        /*002a*/ 	.short	(.L_292 - .L_291)


	//   ....[0]....
.L_291:
        /*002c*/ 	.word	0x00000010


	//----- nvinfo : EIATTR_MAX_THREADS
	.align		4
.L_292:
        /*0030*/ 	.byte	0x04, 0x05
        /*0032*/ 	.short	(.L_294 - .L_293)
.L_293:
        /*0034*/ 	.word	0x00000080
        /*0038*/ 	.word	0x00000001
        /*003c*/ 	.word	0x00000001


	//----- nvinfo : EIATTR_CBANK_PARAM_SIZE
	.align		4
.L_294:
        /*0040*/ 	.byte	0x03, 0x19
        /*0042*/ 	.short	0x0438


	//----- nvinfo : EIATTR_PARAM_CBANK
	.align		4
        /*0044*/ 	.byte	0x04, 0x0a
        /*0046*/ 	.short	(.L_296 - .L_295)
	.align		4
.L_295:
        /*0048*/ 	.word	index@(.nv.constant0._ZN7cutlass13device_kernelIN5flash19enable_sm80_to_sm89INS1_16FlashAttnFwdSm80INS1_25CollectiveMainloopFwdSm80ILi4ELi1ELb0EN4cute5tupleIJNS5_1CILi128EEENS7_ILi48EEENS7_ILi96EEEEEELi96ENS_10bfloat16_tEfNS_4arch4Sm80ELb0ELb1ELb0ELb1ELb1ELb1ELb1ELb1EEENS1_21CollectiveEpilogueFwdINS6_IJS8_SA_S9_EEENS6_IJNS7_ILi1EEESI_SI_EEESC_SE_Li128ELb1ELb1ELb1ELb0EEENS1_36VarlenDynamicPersistentTileSchedulerILi128ELi48ELi128ELi128ELb1ELb1ELb0ELb1ELb0ELb1EEEEEEEEEvNT_6ParamsE)
        /*004c*/ 	.short	0x0380
        /*004e*/ 	.short	0x0438


	//----- nvinfo : EIATTR_SW_WAR
	.align		4
.L_296:
        /*0050*/ 	.byte	0x04, 0x36
        /*0052*/ 	.short	(.L_298 - .L_297)
.L_297:
        /*0054*/ 	.word	0x00000008
.L_298:


//--------------------- .nv.info._ZN7cutlass13device_kernelIN5flash19enable_sm80_to_sm89INS1_16FlashAttnFwdSm80INS1_25CollectiveMainloopFwdSm80ILi4ELi1ELb0EN4cute5tupleIJNS5_1CILi128EEENS7_ILi64EEENS7_ILi96EEEEEELi96ENS_10bfloat16_tEfNS_4arch4Sm80ELb1ELb0ELb0ELb0ELb1ELb0ELb1ELb1EEENS1_21CollectiveEpilogueFwdINS6_IJS8_SA_S9_EEENS6_IJNS7_ILi1EEESI_SI_EEESC_SE_Li128ELb0ELb1ELb1ELb0EEENS1_30DynamicPersistentTileSchedulerILi128ELi128ELb1ELb1ELb0EEEEEEEEEvNT_6ParamsE --------------------------
	.section	.nv.info._ZN7cutlass13device_kernelIN5flash19enable_sm80_to_sm89INS1_16FlashAttnFwdSm80INS1_25CollectiveMainloopFwdSm80ILi4ELi1ELb0EN4cute5tupleIJNS5_1CILi128EEENS7_ILi64EEENS7_ILi96EEEEEELi96ENS_10bfloat16_tEfNS_4arch4Sm80ELb1ELb0ELb0ELb0ELb1ELb0ELb1ELb1EEENS1_21CollectiveEpilogueFwdINS6_IJS8_SA_S9_EEENS6_IJNS7_ILi1EEESI_SI_EEESC_SE_Li128ELb0ELb1ELb1ELb0EEENS1_30DynamicPersistentTileSchedulerILi128ELi128ELb1ELb1ELb0EEEEEEEEEvNT_6ParamsE,"",@"SHT_CUDA_INFO"
	.sectionflags	@""
	.align	4


	//----- nvinfo : EIATTR_CUDA_API_VERSION
	.align		4
        /*0000*/ 	.byte	0x04, 0x37
        /*0002*/ 	.short	(.L_300 - .L_299)
.L_299:
        /*0004*/ 	.word	0x00000082


	//----- nvinfo : EIATTR_KPARAM_INFO
	.align		4
.L_300:
        /*0008*/ 	.byte	0x04, 0x17
        /*000a*/ 	.short	(.L_302 - .L_301)
.L_301:
        /*000c*/ 	.word	0x00000000
        /*0010*/ 	.short	0x0000
        /*0012*/ 	.short	0x0000
        /*0014*/ 	.byte	0x00, 0xf0, 0xa1, 0x10


	//----- nvinfo : EIATTR_SPARSE_MMA_MASK
	.align		4
.L_302:
        /*0018*/ 	.byte	0x03, 0x50
        /*001a*/ 	.short	0x0000


	//----- nvinfo : EIATTR_MAXREG_COUNT
	.align		4
        /*001c*/ 	.byte	0x03, 0x1b
        /*001e*/ 	.short	0x00ff


	//----- nvinfo : EIATTR_MERCURY_ISA_VERSION
	.align		4
        /*0020*/ 	.byte	0x03, 0x5f
        /*0022*/ 	.short	0x0101


	//----- nvinfo : EIATTR_VRC_CTA_INIT_COUNT
	.align		4
        /*0024*/ 	.byte	0x02, 0x4a
	.zero		1
	.zero		1


	//----- nvinfo : EIATTR_EXIT_INSTR_OFFSETS
	.align		4
        /*0028*/ 	.byte	0x04, 0x1c
        /*002a*/ 	.short	(.L_304 - .L_303)


	//   ....[0]....
.L_303:
        /*002c*/ 	.word	0x00000010


	//----- nvinfo : EIATTR_MAX_THREADS
	.align		4
.L_304:
        /*0030*/ 	.byte	0x04, 0x05
        /*0032*/ 	.short	(.L_306 - .L_305)
.L_305:
        /*0034*/ 	.word	0x00000080
        /*0038*/ 	.word	0x00000001
        /*003c*/ 	.word	0x00000001


	//----- nvinfo : EIATTR_CBANK_PARAM_SIZE
	.align		4
.L_306:
        /*0040*/ 	.byte	0x03, 0x19
        /*0042*/ 	.short	0x0428


	//----- nvinfo : EIATTR_PARAM_CBANK
	.align		4
        /*0044*/ 	.byte	0x04, 0x0a
        /*0046*/ 	.short	(.L_308 - .L_307)
	.align		4
.L_307:
        /*0048*/ 	.word	index@(.nv.constant0._ZN7cutlass13device_kernelIN5flash19enable_sm80_to_sm89INS1_16FlashAttnFwdSm80INS1_25CollectiveMainloopFwdSm80ILi4ELi1ELb0EN4cute5tupleIJNS5_1CILi128EEENS7_ILi64EEENS7_ILi96EEEEEELi96ENS_10bfloat16_tEfNS_4arch4Sm80ELb1ELb0ELb0ELb0ELb1ELb0ELb1ELb1EEENS1_21CollectiveEpilogueFwdINS6_IJS8_SA_S9_EEENS6_IJNS7_ILi1EEESI_SI_EEESC_SE_Li128ELb0ELb1ELb1ELb0EEENS1_30DynamicPersistentTileSchedulerILi128ELi128ELb1ELb1ELb0EEEEEEEEEvNT_6ParamsE)
        /*004c*/ 	.short	0x0380
        /*004e*/ 	.short	0x0428


	//----- nvinfo : EIATTR_SW_WAR
	.align		4
.L_308:
        /*0050*/ 	.byte	0x04, 0x36
        /*0052*/ 	.short	(.L_310 - .L_309)
.L_309:
        /*0054*/ 	.word	0x00000008
.L_310:


//--------------------- .nv.info._ZN7cutlass13device_kernelIN5flash19enable_sm80_to_sm89INS1_16FlashAttnFwdSm80INS1_25CollectiveMainloopFwdSm80ILi4ELi1ELb0EN4cute5tupleIJNS5_1CILi128EEENS7_ILi48EEENS7_ILi96EEEEEELi96ENS_10bfloat16_tEfNS_4arch4Sm80ELb1ELb0ELb0ELb1ELb1ELb0ELb1ELb1EEENS1_21CollectiveEpilogueFwdINS6_IJS8_SA_S9_EEENS6_IJNS7_ILi1EEESI_SI_EEESC_SE_Li128ELb1ELb1ELb1ELb0EEENS1_36VarlenDynamicPersistentTileSchedulerILi128ELi48ELi128ELi128ELb1ELb1ELb0ELb1ELb1ELb1EEEEEEEEEvNT_6ParamsE --------------------------
	.section	.nv.info._ZN7cutlass13device_kernelIN5flash19enable_sm80_to_sm89INS1_16FlashAttnFwdSm80INS1_25CollectiveMainloopFwdSm80ILi4ELi1ELb0EN4cute5tupleIJNS5_1CILi128EEENS7_ILi48EEENS7_ILi96EEEEEELi96ENS_10bfloat16_tEfNS_4arch4Sm80ELb1ELb0ELb0ELb1ELb1ELb0ELb1ELb1EEENS1_21CollectiveEpilogueFwdINS6_IJS8_SA_S9_EEENS6_IJNS7_ILi1EEESI_SI_EEESC_SE_Li128ELb1ELb1ELb1ELb0EEENS1_36VarlenDynamicPersistentTileSchedulerILi128ELi48ELi128ELi128ELb1ELb1ELb0ELb1ELb1ELb1EEEEEEEEEvNT_6ParamsE,"",@"SHT_CUDA_INFO"
	.sectionflags	@""
	.align	4


	//----- nvinfo : EIATTR_CUDA_API_VERSION
	.align		4
        /*0000*/ 	.byte	0x04, 0x37
        /*0002*/ 	.short	(.L_312 - .L_311)
.L_311:
        /*0004*/ 	.word	0x00000082


	//----- nvinfo : EIATTR_KPARAM_INFO
	.align		4
.L_312:
        /*0008*/ 	.byte	0x04, 0x17
        /*000a*/ 	.short	(.L_314 - .L_313)
.L_313:
        /*000c*/ 	.word	0x00000000
        /*0010*/ 	.short	0x0000
        /*0012*/ 	.short	0x0000
        /*0014*/ 	.byte	0x00, 0xf0, 0xe1, 0x10


	//----- nvinfo : EIATTR_SPARSE_MMA_MASK
	.align		4
.L_314:
        /*0018*/ 	.byte	0x03, 0x50
        /*001a*/ 	.short	0x0000


	//----- nvinfo : EIATTR_MAXREG_COUNT
	.align		4
        /*001c*/ 	.byte	0x03, 0x1b
        /*001e*/ 	.short	0x00ff


	//----- nvinfo : EIATTR_MERCURY_ISA_VERSION
	.align		4
        /*0020*/ 	.byte	0x03, 0x5f
        /*0022*/ 	.short	0x0101


	//----- nvinfo : EIATTR_VRC_CTA_INIT_COUNT
	.align		4
        /*0024*/ 	.byte	0x02, 0x4a
	.zero		1
	.zero		1


	//----- nvinfo : EIATTR_EXIT_INSTR_OFFSETS
	.align		4
        /*0028*/ 	.byte	0x04, 0x1c
        /*002a*/ 	.short	(.L_316 - .L_315)


	//   ....[0]....
.L_315:
        /*002c*/ 	.word	0x00000010


	//----- nvinfo : EIATTR_MAX_THREADS
	.align		4
.L_316:
        /*0030*/ 	.byte	0x04, 0x05
        /*0032*/ 	.short	(.L_318 - .L_317)
.L_317:
        /*0034*/ 	.word	0x00000080
        /*0038*/ 	.word	0x00000001
        /*003c*/ 	.word	0x00000001


	//----- nvinfo : EIATTR_CBANK_PARAM_SIZE
	.align		4
.L_318:
        /*0040*/ 	.byte	0x03, 0x19
        /*0042*/ 	.short	0x0438


	//----- nvinfo : EIATTR_PARAM_CBANK
	.align		4
        /*0044*/ 	.byte	0x04, 0x0a
        /*0046*/ 	.short	(.L_320 - .L_319)
	.align		4
.L_319:
        /*0048*/ 	.word	index@(.nv.constant0._ZN7cutlass13device_kernelIN5flash19enable_sm80_to_sm89INS1_16FlashAttnFwdSm80INS1_25CollectiveMainloopFwdSm80ILi4ELi1ELb0EN4cute5tupleIJNS5_1CILi128EEENS7_ILi48EEENS7_ILi96EEEEEELi96ENS_10bfloat16_tEfNS_4arch4Sm80ELb1ELb0ELb0ELb1ELb1ELb0ELb1ELb1EEENS1_21CollectiveEpilogueFwdINS6_IJS8_SA_S9_EEENS6_IJNS7_ILi1EEESI_SI_EEESC_SE_Li128ELb1ELb1ELb1ELb0EEENS1_36VarlenDynamicPersistentTileSchedulerILi128ELi48ELi128ELi128ELb1ELb1ELb0ELb1ELb1ELb1EEEEEEEEEvNT_6ParamsE)
        /*004c*/ 	.short	0x0380
        /*004e*/ 	.short	0x0438


	//----- nvinfo : EIATTR_SW_WAR
	.align		4
.L_320:
        /*0050*/ 	.byte	0x04, 0x36
        /*0052*/ 	.short	(.L_322 - .L_321)
.L_321:
        /*0054*/ 	.word	0x00000008
.L_322:


//--------------------- .nv.info._ZN7cutlass13device_kernelIN5flash19enable_sm80_to_sm89INS1_16FlashAttnFwdSm80INS1_25CollectiveMainloopFwdSm80ILi4ELi1ELb0EN4cute5tupleIJNS5_1CILi128EEENS7_ILi48EEENS7_ILi96EEEEEELi96ENS_10bfloat16_tEfNS_4arch4Sm80ELb1ELb0ELb0ELb1ELb1ELb1ELb1ELb1EEENS1_21CollectiveEpilogueFwdINS6_IJS8_SA_S9_EEENS6_IJNS7_ILi1EEESI_SI_EEESC_SE_Li128ELb1ELb1ELb1ELb0EEENS1_36VarlenDynamicPersistentTileSchedulerILi128ELi48ELi128ELi128ELb1ELb1ELb0ELb1ELb1ELb1EEEEEEEEEvNT_6ParamsE --------------------------
	.section	.nv.info._ZN7cutlass13device_kernelIN5flash19enable_sm80_to_sm89INS1_16FlashAttnFwdSm80INS1_25CollectiveMainloopFwdSm80ILi4ELi1ELb0EN4cute5tupleIJNS5_1CILi128EEENS7_ILi48EEENS7_ILi96EEEEEELi96ENS_10bfloat16_tEfNS_4arch4Sm80ELb1ELb0ELb0ELb1ELb1ELb1ELb1ELb1EEENS1_21CollectiveEpilogueFwdINS6_IJS8_SA_S9_EEENS6_IJNS7_ILi1EEESI_SI_EEESC_SE_Li128ELb1ELb1ELb1ELb0EEENS1_36VarlenDynamicPersistentTileSchedulerILi128ELi48ELi128ELi128ELb1ELb1ELb0ELb1ELb1ELb1EEEEEEEEEvNT_6ParamsE,"",@"SHT_CUDA_INFO"
	.sectionflags	@""
	.align	4


	//----- nvinfo : EIATTR_CUDA_API_VERSION
	.align		4
        /*0000*/ 	.byte	0x04, 0x37
        /*0002*/ 	.short	(.L_324 - .L_323)
.L_323:
        /*0004*/ 	.word	0x00000082


	//----- nvinfo : EIATTR_KPARAM_INFO
	.align		4
.L_324:
        /*0008*/ 	.byte	0x04, 0x17
        /*000a*/ 	.short	(.L_326 - .L_325)
.L_325:
        /*000c*/ 	.word	0x00000000
        /*0010*/ 	.short	0x0000
        /*0012*/ 	.short	0x0000
        /*0014*/ 	.byte	0x00, 0xf0, 0xe1, 0x10


	//----- nvinfo : EIATTR_SPARSE_MMA_MASK
	.align		4
.L_326:
        /*0018*/ 	.byte	0x03, 0x50
        /*001a*/ 	.short	0x0000


	//----- nvinfo : EIATTR_MAXREG_COUNT
	.align		4
        /*001c*/ 	.byte	0x03, 0x1b
        /*001e*/ 	.short	0x00ff


	//----- nvinfo : EIATTR_MERCURY_ISA_VERSION
	.align		4
        /*0020*/ 	.byte	0x03, 0x5f
        /*0022*/ 	.short	0x0101


	//----- nvinfo : EIATTR_VRC_CTA_INIT_COUNT
	.align		4
        /*0024*/ 	.byte	0x02, 0x4a
	.zero		1
	.zero		1


	//----- nvinfo : EIATTR_EXIT_INSTR_OFFSETS
	.align		4
        /*0028*/ 	.byte	0x04, 0x1c
        /*002a*/ 	.short	(.L_328 - .L_327)


	//   ....[0]....
.L_327:
        /*002c*/ 	.word	0x00000010


	//----- nvinfo : EIATTR_MAX_THREADS
	.align		4
.L_328:
        /*0030*/ 	.byte	0x04, 0x05
        /*0032*/ 	.short	(.L_330 - .L_329)
.L_329:
        /*0034*/ 	.word	0x00000080
        /*0038*/ 	.word	0x00000001
        /*003c*/ 	.word	0x00000001


	//----- nvinfo : EIATTR_CBANK_PARAM_SIZE
	.align		4
.L_330:
        /*0040*/ 	.byte	0x03, 0x19
        /*0042*/ 	.short	0x0438


	//----- nvinfo : EIATTR_PARAM_CBANK
	.align		4
        /*0044*/ 	.byte	0x04, 0x0a
        /*0046*/ 	.short	(.L_332 - .L_331)
	.align		4
.L_331:
        /*0048*/ 	.word	index@(.nv.constant0._ZN7cutlass13device_kernelIN5flash19enable_sm80_to_sm89INS1_16FlashAttnFwdSm80INS1_25CollectiveMainloopFwdSm80ILi4ELi1ELb0EN4cute5tupleIJNS5_1CILi128EEENS7_ILi48EEENS7_ILi96EEEEEELi96ENS_10bfloat16_tEfNS_4arch4Sm80ELb1ELb0ELb0ELb1ELb1ELb1ELb1ELb1EEENS1_21CollectiveEpilogueFwdINS6_IJS8_SA_S9_EEENS6_IJNS7_ILi1EEESI_SI_EEESC_SE_Li128ELb1ELb1ELb1ELb0EEENS1_36VarlenDynamicPersistentTileSchedulerILi128ELi48ELi128ELi128ELb1ELb1ELb0ELb1ELb1ELb1EEEEEEEEEvNT_6ParamsE)
        /*004c*/ 	.short	0x0380
        /*004e*/ 	.short	0x0438


	//----- nvinfo : EIATTR_SW_WAR
	.align		4
.L_332:
        /*0050*/ 	.byte	0x04, 0x36
        /*0052*/ 	.short	(.L_334 - .L_333)
.L_333:
        /*0054*/ 	.word	0x00000008
.L_334:


//--------------------- .nv.callgraph             --------------------------
	.section	.nv.callgraph,"",@"SHT_CUDA_CALLGRAPH"
	.align	4
	.sectionentsize	8
	.align		4
        /*0000*/ 	.word	0x00000000
	.align		4
        /*0004*/ 	.word	0xffffffff
	.align		4
        /*0008*/ 	.word	0x00000000
	.align		4
        /*000c*/ 	.word	0xfffffffe
	.align		4
        /*0010*/ 	.word	0x00000000
	.align		4
        /*0014*/ 	.word	0xfffffffd
	.align		4
        /*0018*/ 	.word	0x00000000
	.align		4
        /*001c*/ 	.word	0xfffffffc


//--------------------- .nv.constant4             --------------------------
	.section	.nv.constant4,"a",@progbits
	.align	8
	.align		8
.nv.constant4:
        /*0000*/ 	.dword	_ZN88_INTERNAL_261a9f89_52_flash_fwd_hdim96_bf16_paged_split_softcapall_sm80_cu_6987f922_32284cuda3std3__45__cpo5beginE
	.align		8
        /*0008*/ 	.dword	_ZN88_INTERNAL_261a9f89_52_flash_fwd_hdim96_bf16_paged_split_softcapall_sm80_cu_6987f922_32284cuda3std3__45__cpo3endE
	.align		8
        /*0010*/ 	.dword	_ZN88_INTERNAL_261a9f89_52_flash_fwd_hdim96_bf16_paged_split_softcapall_sm80_cu_6987f922_32284cuda3std3__45__cpo6cbeginE
	.align		8
        /*0018*/ 	.dword	_ZN88_INTERNAL_261a9f89_52_flash_fwd_hdim96_bf16_paged_split_softcapall_sm80_cu_6987f922_32284cuda3std3__45__cpo4cendE
	.align		8
        /*0020*/ 	.dword	_ZN88_INTERNAL_261a9f89_52_flash_fwd_hdim96_bf16_paged_split_softcapall_sm80_cu_6987f922_32284cuda3std3__490_GLOBAL__N__261a9f89_52_flash_fwd_hdim96_bf16_paged_split_softcapall_sm80_cu_6987f922_32286ignoreE
	.align		8
        /*0028*/ 	.dword	_ZN88_INTERNAL_261a9f89_52_flash_fwd_hdim96_bf16_paged_split_softcapall_sm80_cu_6987f922_32284cuda3std3__419piecewise_constructE
	.align		8
        /*0030*/ 	.dword	_ZN88_INTERNAL_261a9f89_52_flash_fwd_hdim96_bf16_paged_split_softcapall_sm80_cu_6987f922_32284cuda3std3__48in_placeE
	.align		8
        /*0038*/ 	.dword	_ZN88_INTERNAL_261a9f89_52_flash_fwd_hdim96_bf16_paged_split_softcapall_sm80_cu_6987f922_32284cuda3std6ranges3__45__cpo4swapE
	.align		8
        /*0040*/ 	.dword	_ZN88_INTERNAL_261a9f89_52_flash_fwd_hdim96_bf16_paged_split_softcapall_sm80_cu_6987f922_32284cuda3std6ranges3__45__cpo9iter_moveE
	.align		8
        /*0048*/ 	.dword	_ZN88_INTERNAL_261a9f89_52_flash_fwd_hdim96_bf16_paged_split_softcapall_sm80_cu_6987f922_32284cute7productE
	.align		8
        /*0050*/ 	.dword	_ZN88_INTERNAL_261a9f89_52_flash_fwd_hdim96_bf16_paged_split_softcapall_sm80_cu_6987f922_32284cute1_E


//--------------------- .text._ZN7cutlass13device_kernelIN5flash19enable_sm80_to_sm89INS1_16FlashAttnFwdSm80INS1_25CollectiveMainloopFwdSm80ILi4ELi1ELb0EN4cute5tupleIJNS5_1CILi128EEENS7_ILi64EEENS7_ILi96EEEEEELi96ENS_10bfloat16_tEfNS_4arch4Sm80ELb0ELb0ELb1ELb0ELb1ELb0ELb1ELb1EEENS1_21CollectiveEpilogueFwdINS6_IJS8_SA_S9_EEENS6_IJNS7_ILi1EEESI_SI_EEESC_SE_Li128ELb0ELb1ELb1ELb0EEENS1_19SingleTileSchedulerILb0ELb1ELb1ELi128EEEEEEEEEvNT_6ParamsE --------------------------
	.section	.text._ZN7cutlass13device_kernelIN5flash19enable_sm80_to_sm89INS1_16FlashAttnFwdSm80INS1_25CollectiveMainloopFwdSm80ILi4ELi1ELb0EN4cute5tupleIJNS5_1CILi128EEENS7_ILi64EEENS7_ILi96EEEEEELi96ENS_10bfloat16_tEfNS_4arch4Sm80ELb0ELb0ELb1ELb0ELb1ELb0ELb1ELb1EEENS1_21CollectiveEpilogueFwdINS6_IJS8_SA_S9_EEENS6_IJNS7_ILi1EEESI_SI_EEESC_SE_Li128ELb0ELb1ELb1ELb0EEENS1_19SingleTileSchedulerILb0ELb1ELb1ELi128EEEEEEEEEvNT_6ParamsE,"ax",@progbits
	.align	128
.text._ZN7cutlass13device_kernelIN5flash19enable_sm80_to_sm89INS1_16FlashAttnFwdSm80INS1_25CollectiveMainloopFwdSm80ILi4ELi1ELb0EN4cute5tupleIJNS5_1CILi128EEENS7_ILi64EEENS7_ILi96EEEEEELi96ENS_10bfloat16_tEfNS_4arch4Sm80ELb0ELb0ELb1ELb0ELb1ELb0ELb1ELb1EEENS1_21CollectiveEpilogueFwdINS6_IJS8_SA_S9_EEENS6_IJNS7_ILi1EEESI_SI_EEESC_SE_Li128ELb0ELb1ELb1ELb0EEENS1_19SingleTileSchedulerILb0ELb1ELb1ELi128EEEEEEEEEvNT_6ParamsE:
        .type           _ZN7cutlass13device_kernelIN5flash19enable_sm80_to_sm89INS1_16FlashAttnFwdSm80INS1_25CollectiveMainloopFwdSm80ILi4ELi1ELb0EN4cute5tupleIJNS5_1CILi128EEENS7_ILi64EEENS7_ILi96EEEEEELi96ENS_10bfloat16_tEfNS_4arch4Sm80ELb0ELb0ELb1ELb0ELb1ELb0ELb1ELb1EEENS1_21CollectiveEpilogueFwdINS6_IJS8_SA_S9_EEENS6_IJNS7_ILi1EEESI_SI_EEESC_SE_Li128ELb0ELb1ELb1ELb0EEENS1_19SingleTileSchedulerILb0ELb1ELb1ELi128EEEEEEEEEvNT_6ParamsE,@function
        .size           _ZN7cutlass13device_kernelIN5flash19enable_sm80_to_sm89INS1_16FlashAttnFwdSm80INS1_25CollectiveMainloopFwdSm80ILi4ELi1ELb0EN4cute5tupleIJNS5_1CILi128EEENS7_ILi64EEENS7_ILi96EEEEEELi96ENS_10bfloat16_tEfNS_4arch4Sm80ELb0ELb0ELb1ELb0ELb1ELb0ELb1ELb1EEENS1_21CollectiveEpilogueFwdINS6_IJS8_SA_S9_EEENS6_IJNS7_ILi1EEESI_SI_EEESC_SE_Li128ELb0ELb1ELb1ELb0EEENS1_19SingleTileSchedulerILb0ELb1ELb1ELi128EEEEEEEEEvNT_6ParamsE,(.L_x_18 - _ZN7cutlass13device_kernelIN5flash19enable_sm80_to_sm89INS1_16FlashAttnFwdSm80INS1_25CollectiveMainloopFwdSm80ILi4ELi1ELb0EN4cute5tupleIJNS5_1CILi128EEENS7_ILi64EEENS7_ILi96EEEEEELi96ENS_10bfloat16_tEfNS_4arch4Sm80ELb0ELb0ELb1ELb0ELb1ELb0ELb1ELb1EEENS1_21CollectiveEpilogueFwdINS6_IJS8_SA_S9_EEENS6_IJNS7_ILi1EEESI_SI_EEESC_SE_Li128ELb0ELb1ELb1ELb0EEENS1_19SingleTileSchedulerILb0ELb1ELb1ELi128EEEEEEEEEvNT_6ParamsE)
        .other          _ZN7cutlass13device_kernelIN5flash19enable_sm80_to_sm89INS1_16FlashAttnFwdSm80INS1_25CollectiveMainloopFwdSm80ILi4ELi1ELb0EN4cute5tupleIJNS5_1CILi128EEENS7_ILi64EEENS7_ILi96EEEEEELi96ENS_10bfloat16_tEfNS_4arch4Sm80ELb0ELb0ELb1ELb0ELb1ELb0ELb1ELb1EEENS1_21CollectiveEpilogueFwdINS6_IJS8_SA_S9_EEENS6_IJNS7_ILi1EEESI_SI_EEESC_SE_Li128ELb0ELb1ELb1ELb0EEENS1_19SingleTileSchedulerILb0ELb1ELb1ELi128EEEEEEEEEvNT_6ParamsE,@"STO_CUDA_ENTRY STV_DEFAULT"
_ZN7cutlass13device_kernelIN5flash19enable_sm80_to_sm89INS1_16FlashAttnFwdSm80INS1_25CollectiveMainloopFwdSm80ILi4ELi1ELb0EN4cute5tupleIJNS5_1CILi128EEENS7_ILi64EEENS7_ILi96EEEEEELi96ENS_10bfloat16_tEfNS_4arch4Sm80ELb0ELb0ELb1ELb0ELb1ELb0ELb1ELb1EEENS1_21CollectiveEpilogueFwdINS6_IJS8_SA_S9_EEENS6_IJNS7_ILi1EEESI_SI_EEESC_SE_Li128ELb0ELb1ELb1ELb0EEENS1_19SingleTileSchedulerILb0ELb1ELb1ELi128EEEEEEEEEvNT_6ParamsE:
[----:B------:R-:W-:Y:S01]  /*0000*/  LDC R1, c[0x0][0x37c] ;  /* 0x0000df00ff017b82 */ /* 0x000fe20000000800 */
[----:B------:R-:W-:Y:S05]  /*0010*/  EXIT ;  /* 0x000000000000794d */ /* 0x000fea0003800000 */
.L_x_0:
[----:B------:R-:W-:-:S00]  /*0020*/  BRA `(.L_x_0) ;  /* 0xfffffffc00fc7947 */ /* 0x000fc0000383ffff */
[----:B------:R-:W-:-:S00]  /*0030*/  NOP ;  /* 0x0000000000007918 */ /* 0x000fc00000000000 */
        /* <DEDUP_REMOVED lines=12> */
.L_x_18:


//--------------------- .text._ZN7cutlass13device_kernelIN5flash19enable_sm80_to_sm89INS1_16FlashAttnFwdSm80INS1_25CollectiveMainloopFwdSm80ILi4ELi1ELb0EN4cute5tupleIJNS5_1CILi128EEENS7_ILi48EEENS7_ILi96EEEEEELi96ENS_10bfloat16_tEfNS_4arch4Sm80ELb0ELb0ELb1ELb1ELb1ELb0ELb1ELb1EEENS1_21CollectiveEpilogueFwdINS6_IJS8_SA_S9_EEENS6_IJNS7_ILi1EEESI_SI_EEESC_SE_Li128ELb1ELb1ELb1ELb0EEENS1_36VarlenDynamicPersistentTileSchedulerILi128ELi48ELi128ELi128ELb1ELb1ELb0ELb0ELb1ELb1EEEEEEEEEvNT_6ParamsE --------------------------
	.section	.text._ZN7cutlass13device_kernelIN5flash19enable_sm80_to_sm89INS1_16FlashAttnFwdSm80INS1_25CollectiveMainloopFwdSm80ILi4ELi1ELb0EN4cute5tupleIJNS5_1CILi128EEENS7_ILi48EEENS7_ILi96EEEEEELi96ENS_10bfloat16_tEfNS_4arch4Sm80ELb0ELb0ELb1ELb1ELb1ELb0ELb1ELb1EEENS1_21CollectiveEpilogueFwdINS6_IJS8_SA_S9_EEENS6_IJNS7_ILi1EEESI_SI_EEESC_SE_Li128ELb1ELb1ELb1ELb0EEENS1_36VarlenDynamicPersistentTileSchedulerILi128ELi48ELi128ELi128ELb1ELb1ELb0ELb0ELb1ELb1EEEEEEEEEvNT_6ParamsE,"ax",@progbits
	.align	128
.text._ZN7cutlass13device_kernelIN5flash19enable_sm80_to_sm89INS1_16FlashAttnFwdSm80INS1_25CollectiveMainloopFwdSm80ILi4ELi1ELb0EN4cute5tupleIJNS5_1CILi128EEENS7_ILi48EEENS7_ILi96EEEEEELi96ENS_10bfloat16_tEfNS_4arch4Sm80ELb0ELb0ELb1ELb1ELb1ELb0ELb1ELb1EEENS1_21CollectiveEpilogueFwdINS6_IJS8_SA_S9_EEENS6_IJNS7_ILi1EEESI_SI_EEESC_SE_Li128ELb1ELb1ELb1ELb0EEENS1_36VarlenDynamicPersistentTileSchedulerILi128ELi48ELi128ELi128ELb1ELb1ELb0ELb0ELb1ELb1EEEEEEEEEvNT_6ParamsE:
        .type           _ZN7cutlass13device_kernelIN5flash19enable_sm80_to_sm89INS1_16FlashAttnFwdSm80INS1_25CollectiveMainloopFwdSm80ILi4ELi1ELb0EN4cute5tupleIJNS5_1CILi128EEENS7_ILi48EEENS7_ILi96EEEEEELi96ENS_10bfloat16_tEfNS_4arch4Sm80ELb0ELb0ELb1ELb1ELb1ELb0ELb1ELb1EEENS1_21CollectiveEpilogueFwdINS6_IJS8_SA_S9_EEENS6_IJNS7_ILi1EEESI_SI_EEESC_SE_Li128ELb1ELb1ELb1ELb0EEENS1_36VarlenDynamicPersistentTileSchedulerILi128ELi48ELi128ELi128ELb1ELb1ELb0ELb0ELb1ELb1EEEEEEEEEvNT_6ParamsE,@function
        .size           _ZN7cutlass13device_kernelIN5flash19enable_sm80_to_sm89INS1_16FlashAttnFwdSm80INS1_25CollectiveMainloopFwdSm80ILi4ELi1ELb0EN4cute5tupleIJNS5_1CILi128EEENS7_ILi48EEENS7_ILi96EEEEEELi96ENS_10bfloat16_tEfNS_4arch4Sm80ELb0ELb0ELb1ELb1ELb1ELb0ELb1ELb1EEENS1_21CollectiveEpilogueFwdINS6_IJS8_SA_S9_EEENS6_IJNS7_ILi1EEESI_SI_EEESC_SE_Li128ELb1ELb1ELb1ELb0EEENS1_36VarlenDynamicPersistentTileSchedulerILi128ELi48ELi128ELi128ELb1ELb1ELb0ELb0ELb1ELb1EEEEEEEEEvNT_6ParamsE,(.L_x_19 - _ZN7cutlass13device_kernelIN5flash19enable_sm80_to_sm89INS1_16FlashAttnFwdSm80INS1_25CollectiveMainloopFwdSm80ILi4ELi1ELb0EN4cute5tupleIJNS5_1CILi128EEENS7_ILi48EEENS7_ILi96EEEEEELi96ENS_10bfloat16_tEfNS_4arch4Sm80ELb0ELb0ELb1ELb1ELb1ELb0ELb1ELb1EEENS1_21CollectiveEpilogueFwdINS6_IJS8_SA_S9_EEENS6_IJNS7_ILi1EEESI_SI_EEESC_SE_Li128ELb1ELb1ELb1ELb0EEENS1_36VarlenDynamicPersistentTileSchedulerILi128ELi48ELi128ELi128ELb1ELb1ELb0ELb0ELb1ELb1EEEEEEEEEvNT_6ParamsE)
        .other          _ZN7cutlass13device_kernelIN5flash19enable_sm80_to_sm89INS1_16FlashAttnFwdSm80INS1_25CollectiveMainloopFwdSm80ILi4ELi1ELb0EN4cute5tupleIJNS5_1CILi128EEENS7_ILi48EEENS7_ILi96EEEEEELi96ENS_10bfloat16_tEfNS_4arch4Sm80ELb0ELb0ELb1ELb1ELb1ELb0ELb1ELb1EEENS1_21CollectiveEpilogueFwdINS6_IJS8_SA_S9_EEENS6_IJNS7_ILi1EEESI_SI_EEESC_SE_Li128ELb1ELb1ELb1ELb0EEENS1_36VarlenDynamicPersistentTileSchedulerILi128ELi48ELi128ELi128ELb1ELb1ELb0ELb0ELb1ELb1EEEEEEEEEvNT_6ParamsE,@"STO_CUDA_ENTRY STV_DEFAULT"
_ZN7cutlass13device_kernelIN5flash19enable_sm80_to_sm89INS1_16FlashAttnFwdSm80INS1_25CollectiveMainloopFwdSm80ILi4ELi1ELb0EN4cute5tupleIJNS5_1CILi128EEENS7_ILi48EEENS7_ILi96EEEEEELi96ENS_10bfloat16_tEfNS_4arch4Sm80ELb0ELb0ELb1ELb1ELb1ELb0ELb1ELb1EEENS1_21CollectiveEpilogueFwdINS6_IJS8_SA_S9_EEENS6_IJNS7_ILi1EEESI_SI_EEESC_SE_Li128ELb1ELb1ELb1ELb0EEENS1_36VarlenDynamicPersistentTileSchedulerILi128ELi48ELi128ELi128ELb1ELb1ELb0ELb0ELb1ELb1EEEEEEEEEvNT_6ParamsE:
[----:B------:R-:W-:Y:S01]  /*0000*/  LDC R1, c[0x0][0x37c] ;  /* 0x0000df00ff017b82 */ /* 0x000fe20000000800 */
[----:B------:R-:W-:Y:S05]  /*0010*/  EXIT ;  /* 0x000000000000794d */ /* 0x000fea0003800000 */
.L_x_1:
        /* <DEDUP_REMOVED lines=14> */
.L_x_19:


//--------------------- .text._ZN7cutlass13device_kernelIN5flash19enable_sm80_to_sm89INS1_16FlashAttnFwdSm80INS1_25CollectiveMainloopFwdSm80ILi4ELi1ELb0EN4cute5tupleIJNS5_1CILi128EEENS7_ILi48EEENS7_ILi96EEEEEELi96ENS_10bfloat16_tEfNS_4arch4Sm80ELb0ELb0ELb1ELb1ELb1ELb1ELb1ELb1EEENS1_21CollectiveEpilogueFwdINS6_IJS8_SA_S9_EEENS6_IJNS7_ILi1EEESI_SI_EEESC_SE_Li128ELb1ELb1ELb1ELb0EEENS1_36VarlenDynamicPersistentTileSchedulerILi128ELi48ELi128ELi128ELb1ELb1ELb0ELb0ELb1ELb1EEEEEEEEEvNT_6ParamsE --------------------------
	.section	.text._ZN7cutlass13device_kernelIN5flash19enable_sm80_to_sm89INS1_16FlashAttnFwdSm80INS1_25CollectiveMainloopFwdSm80ILi4ELi1ELb0EN4cute5tupleIJNS5_1CILi128EEENS7_ILi48EEENS7_ILi96EEEEEELi96ENS_10bfloat16_tEfNS_4arch4Sm80ELb0ELb0ELb1ELb1ELb1ELb1ELb1ELb1EEENS1_21CollectiveEpilogueFwdINS6_IJS8_SA_S9_EEENS6_IJNS7_ILi1EEESI_SI_EEESC_SE_Li128ELb1ELb1ELb1ELb0EEENS1_36VarlenDynamicPersistentTileSchedulerILi128ELi48ELi128ELi128ELb1ELb1ELb0ELb0ELb1ELb1EEEEEEEEEvNT_6ParamsE,"ax",@progbits
	.align	128
.text._ZN7cutlass13device_kernelIN5flash19enable_sm80_to_sm89INS1_16FlashAttnFwdSm80INS1_25CollectiveMainloopFwdSm80ILi4ELi1ELb0EN4cute5tupleIJNS5_1CILi128EEENS7_ILi48EEENS7_ILi96EEEEEELi96ENS_10bfloat16_tEfNS_4arch4Sm80ELb0ELb0ELb1ELb1ELb1ELb1ELb1ELb1EEENS1_21CollectiveEpilogueFwdINS6_IJS8_SA_S9_EEENS6_IJNS7_ILi1EEESI_SI_EEESC_SE_Li128ELb1ELb1ELb1ELb0EEENS1_36VarlenDynamicPersistentTileSchedulerILi128ELi48ELi128ELi128ELb1ELb1ELb0ELb0ELb1ELb1EEEEEEEEEvNT_6ParamsE:
        .type           _ZN7cutlass13device_kernelIN5flash19enable_sm80_to_sm89INS1_16FlashAttnFwdSm80INS1_25CollectiveMainloopFwdSm80ILi4ELi1ELb0EN4cute5tupleIJNS5_1CILi128EEENS7_ILi48EEENS7_ILi96EEEEEELi96ENS_10bfloat16_tEfNS_4arch4Sm80ELb0ELb0ELb1ELb1ELb1ELb1ELb1ELb1EEENS1_21CollectiveEpilogueFwdINS6_IJS8_SA_S9_EEENS6_IJNS7_ILi1EEESI_SI_EEESC_SE_Li128ELb1ELb1ELb1ELb0EEENS1_36VarlenDynamicPersistentTileSchedulerILi128ELi48ELi128ELi128ELb1ELb1ELb0ELb0ELb1ELb1EEEEEEEEEvNT_6ParamsE,@function
        .size           _ZN7cutlass13device_kernelIN5flash19enable_sm80_to_sm89INS1_16FlashAttnFwdSm80INS1_25CollectiveMainloopFwdSm80ILi4ELi1ELb0EN4cute5tupleIJNS5_1CILi128EEENS7_ILi48EEENS7_ILi96EEEEEELi96ENS_10bfloat16_tEfNS_4arch4Sm80ELb0ELb0ELb1ELb1ELb1ELb1ELb1ELb1EEENS1_21CollectiveEpilogueFwdINS6_IJS8_SA_S9_EEENS6_IJNS7_ILi1EEESI_SI_EEESC_SE_Li128ELb1ELb1ELb1ELb0EEENS1_36VarlenDynamicPersistentTileSchedulerILi128ELi48ELi128ELi128ELb1ELb1ELb0ELb0ELb1ELb1EEEEEEEEEvNT_6ParamsE,(.L_x_20 - _ZN7cutlass13device_kernelIN5flash19enable_sm80_to_sm89INS1_16FlashAttnFwdSm80INS1_25CollectiveMainloopFwdSm80ILi4ELi1ELb0EN4cute5tupleIJNS5_1CILi128EEENS7_ILi48EEENS7_ILi96EEEEEELi96ENS_10bfloat16_tEfNS_4arch4Sm80ELb0ELb0ELb1ELb1ELb1ELb1ELb1ELb1EEENS1_21CollectiveEpilogueFwdINS6_IJS8_SA_S9_EEENS6_IJNS7_ILi1EEESI_SI_EEESC_SE_Li128ELb1ELb1ELb1ELb0EEENS1_36VarlenDynamicPersistentTileSchedulerILi128ELi48ELi128ELi128ELb1ELb1ELb0ELb0ELb1ELb1EEEEEEEEEvNT_6ParamsE)
        .other          _ZN7cutlass13device_kernelIN5flash19enable_sm80_to_sm89INS1_16FlashAttnFwdSm80INS1_25CollectiveMainloopFwdSm80ILi4ELi1ELb0EN4cute5tupleIJNS5_1CILi128EEENS7_ILi48EEENS7_ILi96EEEEEELi96ENS_10bfloat16_tEfNS_4arch4Sm80ELb0ELb0ELb1ELb1ELb1ELb1ELb1ELb1EEENS1_21CollectiveEpilogueFwdINS6_IJS8_SA_S9_EEENS6_IJNS7_ILi1EEESI_SI_EEESC_SE_Li128ELb1ELb1ELb1ELb0EEENS1_36VarlenDynamicPersistentTileSchedulerILi128ELi48ELi128ELi128ELb1ELb1ELb0ELb0ELb1ELb1EEEEEEEEEvNT_6ParamsE,@"STO_CUDA_ENTRY STV_DEFAULT"
_ZN7cutlass13device_kernelIN5flash19enable_sm80_to_sm89INS1_16FlashAttnFwdSm80INS1_25CollectiveMainloopFwdSm80ILi4ELi1ELb0EN4cute5tupleIJNS5_1CILi128EEENS7_ILi48EEENS7_ILi96EEEEEELi96ENS_10bfloat16_tEfNS_4arch4Sm80ELb0ELb0ELb1ELb1ELb1ELb1ELb1ELb1EEENS1_21CollectiveEpilogueFwdINS6_IJS8_SA_S9_EEENS6_IJNS7_ILi1EEESI_SI_EEESC_SE_Li128ELb1ELb1ELb1ELb0EEENS1_36VarlenDynamicPersistentTileSchedulerILi128ELi48ELi128ELi128ELb1ELb1ELb0ELb0ELb1ELb1EEEEEEEEEvNT_6ParamsE:
[----:B------:R-:W-:Y:S01]  /*0000*/  LDC R1, c[0x0][0x37c] ;  /* 0x0000df00ff017b82 */ /* 0x000fe20000000800 */
[----:B------:R-:W-:Y:S05]  /*0010*/  EXIT ;  /* 0x000000000000794d */ /* 0x000fea0003800000 */
.L_x_2:
        /* <DEDUP_REMOVED lines=14> */
.L_x_20:


//--------------------- .text._ZN7cutlass13device_kernelIN5flash19enable_sm80_to_sm89INS1_16FlashAttnFwdSm80INS1_25CollectiveMainloopFwdSm80ILi4ELi1ELb0EN4cute5tupleIJNS5_1CILi128EEENS7_ILi48EEENS7_ILi96EEEEEELi96ENS_10bfloat16_tEfNS_4arch4Sm80ELb0ELb1ELb1ELb0ELb1ELb0ELb1ELb1EEENS1_21CollectiveEpilogueFwdINS6_IJS8_SA_S9_EEENS6_IJNS7_ILi1EEESI_SI_EEESC_SE_Li128ELb0ELb1ELb1ELb0EEENS1_19SingleTileSchedulerILb0ELb1ELb1ELi128EEEEEEEEEvNT_6ParamsE --------------------------
	.section	.text._ZN7cutlass13device_kernelIN5flash19enable_sm80_to_sm89INS1_16FlashAttnFwdSm80INS1_25CollectiveMainloopFwdSm80ILi4ELi1ELb0EN4cute5tupleIJNS5_1CILi128EEENS7_ILi48EEENS7_ILi96EEEEEELi96ENS_10bfloat16_tEfNS_4arch4Sm80ELb0ELb1ELb1ELb0ELb1ELb0ELb1ELb1EEENS1_21CollectiveEpilogueFwdINS6_IJS8_SA_S9_EEENS6_IJNS7_ILi1EEESI_SI_EEESC_SE_Li128ELb0ELb1ELb1ELb0EEENS1_19SingleTileSchedulerILb0ELb1ELb1ELi128EEEEEEEEEvNT_6ParamsE,"ax",@progbits
	.align	128
.text._ZN7cutlass13device_kernelIN5flash19enable_sm80_to_sm89INS1_16FlashAttnFwdSm80INS1_25CollectiveMainloopFwdSm80ILi4ELi1ELb0EN4cute5tupleIJNS5_1CILi128EEENS7_ILi48EEENS7_ILi96EEEEEELi96ENS_10bfloat16_tEfNS_4arch4Sm80ELb0ELb1ELb1ELb0ELb1ELb0ELb1ELb1EEENS1_21CollectiveEpilogueFwdINS6_IJS8_SA_S9_EEENS6_IJNS7_ILi1EEESI_SI_EEESC_SE_Li128ELb0ELb1ELb1ELb0EEENS1_19SingleTileSchedulerILb0ELb1ELb1ELi128EEEEEEEEEvNT_6ParamsE:
        .type           _ZN7cutlass13device_kernelIN5flash19enable_sm80_to_sm89INS1_16FlashAttnFwdSm80INS1_25CollectiveMainloopFwdSm80ILi4ELi1ELb0EN4cute5tupleIJNS5_1CILi128EEENS7_ILi48EEENS7_ILi96EEEEEELi96ENS_10bfloat16_tEfNS_4arch4Sm80ELb0ELb1ELb1ELb0ELb1ELb0ELb1ELb1EEENS1_21CollectiveEpilogueFwdINS6_IJS8_SA_S9_EEENS6_IJNS7_ILi1EEESI_SI_EEESC_SE_Li128ELb0ELb1ELb1ELb0EEENS1_19SingleTileSchedulerILb0ELb1ELb1ELi128EEEEEEEEEvNT_6ParamsE,@function
        .size           _ZN7cutlass13device_kernelIN5flash19enable_sm80_to_sm89INS1_16FlashAttnFwdSm80INS1_25CollectiveMainloopFwdSm80ILi4ELi1ELb0EN4cute5tupleIJNS5_1CILi128EEENS7_ILi48EEENS7_ILi96EEEEEELi96ENS_10bfloat16_tEfNS_4arch4Sm80ELb0ELb1ELb1ELb0ELb1ELb0ELb1ELb1EEENS1_21CollectiveEpilogueFwdINS6_IJS8_SA_S9_EEENS6_IJNS7_ILi1EEESI_SI_EEESC_SE_Li128ELb0ELb1ELb1ELb0EEENS1_19SingleTileSchedulerILb0ELb1ELb1ELi128EEEEEEEEEvNT_6ParamsE,(.L_x_21 - _ZN7cutlass13device_kernelIN5flash19enable_sm80_to_sm89INS1_16FlashAttnFwdSm80INS1_25CollectiveMainloopFwdSm80ILi4ELi1ELb0EN4cute5tupleIJNS5_1CILi128EEENS7_ILi48EEENS7_ILi96EEEEEELi96ENS_10bfloat16_tEfNS_4arch4Sm80ELb0ELb1ELb1ELb0ELb1ELb0ELb1ELb1EEENS1_21CollectiveEpilogueFwdINS6_IJS8_SA_S9_EEENS6_IJNS7_ILi1EEESI_SI_EEESC_SE_Li128ELb0ELb1ELb1ELb0EEENS1_19SingleTileSchedulerILb0ELb1ELb1ELi128EEEEEEEEEvNT_6ParamsE)
        .other          _ZN7cutlass13device_kernelIN5flash19enable_sm80_to_sm89INS1_16FlashAttnFwdSm80INS1_25CollectiveMainloopFwdSm80ILi4ELi1ELb0EN4cute5tupleIJNS5_1CILi128EEENS7_ILi48EEENS7_ILi96EEEEEELi96ENS_10bfloat16_tEfNS_4arch4Sm80ELb0ELb1ELb1ELb0ELb1ELb0ELb1ELb1EEENS1_21CollectiveEpilogueFwdINS6_IJS8_SA_S9_EEENS6_IJNS7_ILi1EEESI_SI_EEESC_SE_Li128ELb0ELb1ELb1ELb0EEENS1_19SingleTileSchedulerILb0ELb1ELb1ELi128EEEEEEEEEvNT_6ParamsE,@"STO_CUDA_ENTRY STV_DEFAULT"
_ZN7cutlass13device_kernelIN5flash19enable_sm80_to_sm89INS1_16FlashAttnFwdSm80INS1_25CollectiveMainloopFwdSm80ILi4ELi1ELb0EN4cute5tupleIJNS5_1CILi128EEENS7_ILi48EEENS7_ILi96EEEEEELi96ENS_10bfloat16_tEfNS_4arch4Sm80ELb0ELb1ELb1ELb0ELb1ELb0ELb1ELb1EEENS1_21CollectiveEpilogueFwdINS6_IJS8_SA_S9_EEENS6_IJNS7_ILi1EEESI_SI_EEESC_SE_Li128ELb0ELb1ELb1ELb0EEENS1_19SingleTileSchedulerILb0ELb1ELb1ELi128EEEEEEEEEvNT_6ParamsE:
[----:B------:R-:W-:Y:S01]  /*0000*/  LDC R1, c[0x0][0x37c] ;  /* 0x0000df00ff017b82 */ /* 0x000fe20000000800 */
[----:B------:R-:W-:Y:S05]  /*0010*/  EXIT ;  /* 0x000000000000794d */ /* 0x000fea0003800000 */
.L_x_3:
        /* <DEDUP_REMOVED lines=14> */
.L_x_21:


//--------------------- .text._ZN7cutlass13device_kernelIN5flash19enable_sm80_to_sm89INS1_16FlashAttnFwdSm80INS1_25CollectiveMainloopFwdSm80ILi4ELi1ELb0EN4cute5tupleIJNS5_1CILi128EEENS7_ILi48EEENS7_ILi96EEEEEELi96ENS_10bfloat16_tEfNS_4arch4Sm80ELb0ELb1ELb1ELb1ELb1ELb0ELb1ELb1EEENS1_21CollectiveEpilogueFwdINS6_IJS8_SA_S9_EEENS6_IJNS7_ILi1EEESI_SI_EEESC_SE_Li128ELb1ELb1ELb1ELb0EEENS1_36VarlenDynamicPersistentTileSchedulerILi128ELi48ELi128ELi128ELb1ELb1ELb0ELb1ELb0ELb1EEEEEEEEEvNT_6ParamsE --------------------------
	.section	.text._ZN7cutlass13device_kernelIN5flash19enable_sm80_to_sm89INS1_16FlashAttnFwdSm80INS1_25CollectiveMainloopFwdSm80ILi4ELi1ELb0EN4cute5tupleIJNS5_1CILi128EEENS7_ILi48EEENS7_ILi96EEEEEELi96ENS_10bfloat16_tEfNS_4arch4Sm80ELb0ELb1ELb1ELb1ELb1ELb0ELb1ELb1EEENS1_21CollectiveEpilogueFwdINS6_IJS8_SA_S9_EEENS6_IJNS7_ILi1EEESI_SI_EEESC_SE_Li128ELb1ELb1ELb1ELb0EEENS1_36VarlenDynamicPersistentTileSchedulerILi128ELi48ELi128ELi128ELb1ELb1ELb0ELb1ELb0ELb1EEEEEEEEEvNT_6ParamsE,"ax",@progbits
	.align	128
.text._ZN7cutlass13device_kernelIN5flash19enable_sm80_to_sm89INS1_16FlashAttnFwdSm80INS1_25CollectiveMainloopFwdSm80ILi4ELi1ELb0EN4cute5tupleIJNS5_1CILi128EEENS7_ILi48EEENS7_ILi96EEEEEELi96ENS_10bfloat16_tEfNS_4arch4Sm80ELb0ELb1ELb1ELb1ELb1ELb0ELb1ELb1EEENS1_21CollectiveEpilogueFwdINS6_IJS8_SA_S9_EEENS6_IJNS7_ILi1EEESI_SI_EEESC_SE_Li128ELb1ELb1ELb1ELb0EEENS1_36VarlenDynamicPersistentTileSchedulerILi128ELi48ELi128ELi128ELb1ELb1ELb0ELb1ELb0ELb1EEEEEEEEEvNT_6ParamsE:
        .type           _ZN7cutlass13device_kernelIN5flash19enable_sm80_to_sm89INS1_16FlashAttnFwdSm80INS1_25CollectiveMainloopFwdSm80ILi4ELi1ELb0EN4cute5tupleIJNS5_1CILi128EEENS7_ILi48EEENS7_ILi96EEEEEELi96ENS_10bfloat16_tEfNS_4arch4Sm80ELb0ELb1ELb1ELb1ELb1ELb0ELb1ELb1EEENS1_21CollectiveEpilogueFwdINS6_IJS8_SA_S9_EEENS6_IJNS7_ILi1EEESI_SI_EEESC_SE_Li128ELb1ELb1ELb1ELb0EEENS1_36VarlenDynamicPersistentTileSchedulerILi128ELi48ELi128ELi128ELb1ELb1ELb0ELb1ELb0ELb1EEEEEEEEEvNT_6ParamsE,@function
        .size           _ZN7cutlass13device_kernelIN5flash19enable_sm80_to_sm89INS1_16FlashAttnFwdSm80INS1_25CollectiveMainloopFwdSm80ILi4ELi1ELb0EN4cute5tupleIJNS5_1CILi128EEENS7_ILi48EEENS7_ILi96EEEEEELi96ENS_10bfloat16_tEfNS_4arch4Sm80ELb0ELb1ELb1ELb1ELb1ELb0ELb1ELb1EEENS1_21CollectiveEpilogueFwdINS6_IJS8_SA_S9_EEENS6_IJNS7_ILi1EEESI_SI_EEESC_SE_Li128ELb1ELb1ELb1ELb0EEENS1_36VarlenDynamicPersistentTileSchedulerILi128ELi48ELi128ELi128ELb1ELb1ELb0ELb1ELb0ELb1EEEEEEEEEvNT_6ParamsE,(.L_x_22 - _ZN7cutlass13device_kernelIN5flash19enable_sm80_to_sm89INS1_16FlashAttnFwdSm80INS1_25CollectiveMainloopFwdSm80ILi4ELi1ELb0EN4cute5tupleIJNS5_1CILi128EEENS7_ILi48EEENS7_ILi96EEEEEELi96ENS_10bfloat16_tEfNS_4arch4Sm80ELb0ELb1ELb1ELb1ELb1ELb0ELb1ELb1EEENS1_21CollectiveEpilogueFwdINS6_IJS8_SA_S9_EEENS6_IJNS7_ILi1EEESI_SI_EEESC_SE_Li128ELb1ELb1ELb1ELb0EEENS1_36VarlenDynamicPersistentTileSchedulerILi128ELi48ELi128ELi128ELb1ELb1ELb0ELb1ELb0ELb1EEEEEEEEEvNT_6ParamsE)
        .other          _ZN7cutlass13device_kernelIN5flash19enable_sm80_to_sm89INS1_16FlashAttnFwdSm80INS1_25CollectiveMainloopFwdSm80ILi4ELi1ELb0EN4cute5tupleIJNS5_1CILi128EEENS7_ILi48EEENS7_ILi96EEEEEELi96ENS_10bfloat16_tEfNS_4arch4Sm80ELb0ELb1ELb1ELb1ELb1ELb0ELb1ELb1EEENS1_21CollectiveEpilogueFwdINS6_IJS8_SA_S9_EEENS6_IJNS7_ILi1EEESI_SI_EEESC_SE_Li128ELb1ELb1ELb1ELb0EEENS1_36VarlenDynamicPersistentTileSchedulerILi128ELi48ELi128ELi128ELb1ELb1ELb0ELb1ELb0ELb1EEEEEEEEEvNT_6ParamsE,@"STO_CUDA_ENTRY STV_DEFAULT"
_ZN7cutlass13device_kernelIN5flash19enable_sm80_to_sm89INS1_16FlashAttnFwdSm80INS1_25CollectiveMainloopFwdSm80ILi4ELi1ELb0EN4cute5tupleIJNS5_1CILi128EEENS7_ILi48EEENS7_ILi96EEEEEELi96ENS_10bfloat16_tEfNS_4arch4Sm80ELb0ELb1ELb1ELb1ELb1ELb0ELb1ELb1EEENS1_21CollectiveEpilogueFwdINS6_IJS8_SA_S9_EEENS6_IJNS7_ILi1EEESI_SI_EEESC_SE_Li128ELb1ELb1ELb1ELb0EEENS1_36VarlenDynamicPersistentTileSchedulerILi128ELi48ELi128ELi128ELb1ELb1ELb0ELb1ELb0ELb1EEEEEEEEEvNT_6ParamsE:
[----:B------:R-:W-:Y:S01]  /*0000*/  LDC R1, c[0x0][0x37c] ;  /* 0x0000df00ff017b82 */ /* 0x000fe20000000800 */
[----:B------:R-:W-:Y:S05]  /*0010*/  EXIT ;  /* 0x000000000000794d */ /* 0x000fea0003800000 */
.L_x_4:
        /* <DEDUP_REMOVED lines=14> */
.L_x_22:


//--------------------- .text._ZN7cutlass13device_kernelIN5flash19enable_sm80_to_sm89INS1_16FlashAttnFwdSm80INS1_25CollectiveMainloopFwdSm80ILi4ELi1ELb0EN4cute5tupleIJNS5_1CILi128EEENS7_ILi48EEENS7_ILi96EEEEEELi96ENS_10bfloat16_tEfNS_4arch4Sm80ELb0ELb1ELb1ELb1ELb1ELb1ELb1ELb1EEENS1_21CollectiveEpilogueFwdINS6_IJS8_SA_S9_EEENS6_IJNS7_ILi1EEESI_SI_EEESC_SE_Li128ELb1ELb1ELb1ELb0EEENS1_36VarlenDynamicPersistentTileSchedulerILi128ELi48ELi128ELi128ELb1ELb1ELb0ELb1ELb0ELb1EEEEEEEEEvNT_6ParamsE --------------------------
	.section	.text._ZN7cutlass13device_kernelIN5flash19enable_sm80_to_sm89INS1_16FlashAttnFwdSm80INS1_25CollectiveMainloopFwdSm80ILi4ELi1ELb0EN4cute5tupleIJNS5_1CILi128EEENS7_ILi48EEENS7_ILi96EEEEEELi96ENS_10bfloat16_tEfNS_4arch4Sm80ELb0ELb1ELb1ELb1ELb1ELb1ELb1ELb1EEENS1_21CollectiveEpilogueFwdINS6_IJS8_SA_S9_EEENS6_IJNS7_ILi1EEESI_SI_EEESC_SE_Li128ELb1ELb1ELb1ELb0EEENS1_36VarlenDynamicPersistentTileSchedulerILi128ELi48ELi128ELi128ELb1ELb1ELb0ELb1ELb0ELb1EEEEEEEEEvNT_6ParamsE,"ax",@progbits
	.align	128
.text._ZN7cutlass13device_kernelIN5flash19enable_sm80_to_sm89INS1_16FlashAttnFwdSm80INS1_25CollectiveMainloopFwdSm80ILi4ELi1ELb0EN4cute5tupleIJNS5_1CILi128EEENS7_ILi48EEENS7_ILi96EEEEEELi96ENS_10bfloat16_tEfNS_4arch4Sm80ELb0ELb1ELb1ELb1ELb1ELb1ELb1ELb1EEENS1_21CollectiveEpilogueFwdINS6_IJS8_SA_S9_EEENS6_IJNS7_ILi1EEESI_SI_EEESC_SE_Li128ELb1ELb1ELb1ELb0EEENS1_36VarlenDynamicPersistentTileSchedulerILi128ELi48ELi128ELi128ELb1ELb1ELb0ELb1ELb0ELb1EEEEEEEEEvNT_6ParamsE:
        .type           _ZN7cutlass13device_kernelIN5flash19enable_sm80_to_sm89INS1_16FlashAttnFwdSm80INS1_25CollectiveMainloopFwdSm80ILi4ELi1ELb0EN4cute5tupleIJNS5_1CILi128EEENS7_ILi48EEENS7_ILi96EEEEEELi96ENS_10bfloat16_tEfNS_4arch4Sm80ELb0ELb1ELb1ELb1ELb1ELb1ELb1ELb1EEENS1_21CollectiveEpilogueFwdINS6_IJS8_SA_S9_EEENS6_IJNS7_ILi1EEESI_SI_EEESC_SE_Li128ELb1ELb1ELb1ELb0EEENS1_36VarlenDynamicPersistentTileSchedulerILi128ELi48ELi128ELi128ELb1ELb1ELb0ELb1ELb0ELb1EEEEEEEEEvNT_6ParamsE,@function
        .size           _ZN7cutlass13device_kernelIN5flash19enable_sm80_to_sm89INS1_16FlashAttnFwdSm80INS1_25CollectiveMainloopFwdSm80ILi4ELi1ELb0EN4cute5tupleIJNS5_1CILi128EEENS7_ILi48EEENS7_ILi96EEEEEELi96ENS_10bfloat16_tEfNS_4arch4Sm80ELb0ELb1ELb1ELb1ELb1ELb1ELb1ELb1EEENS1_21CollectiveEpilogueFwdINS6_IJS8_SA_S9_EEENS6_IJNS7_ILi1EEESI_SI_EEESC_SE_Li128ELb1ELb1ELb1ELb0EEENS1_36VarlenDynamicPersistentTileSchedulerILi128ELi48ELi128ELi128ELb1ELb1ELb0ELb1ELb0ELb1EEEEEEEEEvNT_6ParamsE,(.L_x_23 - _ZN7cutlass13device_kernelIN5flash19enable_sm80_to_sm89INS1_16FlashAttnFwdSm80INS1_25CollectiveMainloopFwdSm80ILi4ELi1ELb0EN4cute5tupleIJNS5_1CILi128EEENS7_ILi48EEENS7_ILi96EEEEEELi96ENS_10bfloat16_tEfNS_4arch4Sm80ELb0ELb1ELb1ELb1ELb1ELb1ELb1ELb1EEENS1_21CollectiveEpilogueFwdINS6_IJS8_SA_S9_EEENS6_IJNS7_ILi1EEESI_SI_EEESC_SE_Li128ELb1ELb1ELb1ELb0EEENS1_36VarlenDynamicPersistentTileSchedulerILi128ELi48ELi128ELi128ELb1ELb1ELb0ELb1ELb0ELb1EEEEEEEEEvNT_6ParamsE)
        .other          _ZN7cutlass13device_kernelIN5flash19enable_sm80_to_sm89INS1_16FlashAttnFwdSm80INS1_25CollectiveMainloopFwdSm80ILi4ELi1ELb0EN4cute5tupleIJNS5_1CILi128EEENS7_ILi48EEENS7_ILi96EEEEEELi96ENS_10bfloat16_tEfNS_4arch4Sm80ELb0ELb1ELb1ELb1ELb1ELb1ELb1ELb1EEENS1_21CollectiveEpilogueFwdINS6_IJS8_SA_S9_EEENS6_IJNS7_ILi1EEESI_SI_EEESC_SE_Li128ELb1ELb1ELb1ELb0EEENS1_36VarlenDynamicPersistentTileSchedulerILi128ELi48ELi128ELi128ELb1ELb1ELb0ELb1ELb0ELb1EEEEEEEEEvNT_6ParamsE,@"STO_CUDA_ENTRY STV_DEFAULT"
_ZN7cutlass13device_kernelIN5flash19enable_sm80_to_sm89INS1_16FlashAttnFwdSm80INS1_25CollectiveMainloopFwdSm80ILi4ELi1ELb0EN4cute5tupleIJNS5_1CILi128EEENS7_ILi48EEENS7_ILi96EEEEEELi96ENS_10bfloat16_tEfNS_4arch4Sm80ELb0ELb1ELb1ELb1ELb1ELb1ELb1ELb1EEENS1_21CollectiveEpilogueFwdINS6_IJS8_SA_S9_EEENS6_IJNS7_ILi1EEESI_SI_EEESC_SE_Li128ELb1ELb1ELb1ELb0EEENS1_36VarlenDynamicPersistentTileSchedulerILi128ELi48ELi128ELi128ELb1ELb1ELb0ELb1ELb0ELb1EEEEEEEEEvNT_6ParamsE:
[----:B------:R-:W-:Y:S01]  /*0000*/  LDC R1, c[0x0][0x37c] ;  /* 0x0000df00ff017b82 */ /* 0x000fe20000000800 */
[----:B------:R-:W-:Y:S05]  /*0010*/  EXIT ;  /* 0x000000000000794d */ /* 0x000fea0003800000 */
.L_x_5:
        /* <DEDUP_REMOVED lines=14> */
.L_x_23:


//--------------------- .text._ZN7cutlass13device_kernelIN5flash19enable_sm80_to_sm89INS1_16FlashAttnFwdSm80INS1_25CollectiveMainloopFwdSm80ILi4ELi1ELb0EN4cute5tupleIJNS5_1CILi128EEENS7_ILi64EEENS7_ILi96EEEEEELi96ENS_10bfloat16_tEfNS_4arch4Sm80ELb1ELb0ELb1ELb0ELb1ELb0ELb1ELb1EEENS1_21CollectiveEpilogueFwdINS6_IJS8_SA_S9_EEENS6_IJNS7_ILi1EEESI_SI_EEESC_SE_Li128ELb0ELb1ELb1ELb0EEENS1_30DynamicPersistentTileSchedulerILi128ELi128ELb1ELb1ELb0EEEEEEEEEvNT_6ParamsE --------------------------
	.section	.text._ZN7cutlass13device_kernelIN5flash19enable_sm80_to_sm89INS1_16FlashAttnFwdSm80INS1_25CollectiveMainloopFwdSm80ILi4ELi1ELb0EN4cute5tupleIJNS5_1CILi128EEENS7_ILi64EEENS7_ILi96EEEEEELi96ENS_10bfloat16_tEfNS_4arch4Sm80ELb1ELb0ELb1ELb0ELb1ELb0ELb1ELb1EEENS1_21CollectiveEpilogueFwdINS6_IJS8_SA_S9_EEENS6_IJNS7_ILi1EEESI_SI_EEESC_SE_Li128ELb0ELb1ELb1ELb0EEENS1_30DynamicPersistentTileSchedulerILi128ELi128ELb1ELb1ELb0EEEEEEEEEvNT_6ParamsE,"ax",@progbits
	.align	128
.text._ZN7cutlass13device_kernelIN5flash19enable_sm80_to_sm89INS1_16FlashAttnFwdSm80INS1_25CollectiveMainloopFwdSm80ILi4ELi1ELb0EN4cute5tupleIJNS5_1CILi128EEENS7_ILi64EEENS7_ILi96EEEEEELi96ENS_10bfloat16_tEfNS_4arch4Sm80ELb1ELb0ELb1ELb0ELb1ELb0ELb1ELb1EEENS1_21CollectiveEpilogueFwdINS6_IJS8_SA_S9_EEENS6_IJNS7_ILi1EEESI_SI_EEESC_SE_Li128ELb0ELb1ELb1ELb0EEENS1_30DynamicPersistentTileSchedulerILi128ELi128ELb1ELb1ELb0EEEEEEEEEvNT_6ParamsE:
        .type           _ZN7cutlass13device_kernelIN5flash19enable_sm80_to_sm89INS1_16FlashAttnFwdSm80INS1_25CollectiveMainloopFwdSm80ILi4ELi1ELb0EN4cute5tupleIJNS5_1CILi128EEENS7_ILi64EEENS7_ILi96EEEEEELi96ENS_10bfloat16_tEfNS_4arch4Sm80ELb1ELb0ELb1ELb0ELb1ELb0ELb1ELb1EEENS1_21CollectiveEpilogueFwdINS6_IJS8_SA_S9_EEENS6_IJNS7_ILi1EEESI_SI_EEESC_SE_Li128ELb0ELb1ELb1ELb0EEENS1_30DynamicPersistentTileSchedulerILi128ELi128ELb1ELb1ELb0EEEEEEEEEvNT_6ParamsE,@function
        .size           _ZN7cutlass13device_kernelIN5flash19enable_sm80_to_sm89INS1_16FlashAttnFwdSm80INS1_25CollectiveMainloopFwdSm80ILi4ELi1ELb0EN4cute5tupleIJNS5_1CILi128EEENS7_ILi64EEENS7_ILi96EEEEEELi96ENS_10bfloat16_tEfNS_4arch4Sm80ELb1ELb0ELb1ELb0ELb1ELb0ELb1ELb1EEENS1_21CollectiveEpilogueFwdINS6_IJS8_SA_S9_EEENS6_IJNS7_ILi1EEESI_SI_EEESC_SE_Li128ELb0ELb1ELb1ELb0EEENS1_30DynamicPersistentTileSchedulerILi128ELi128ELb1ELb1ELb0EEEEEEEEEvNT_6ParamsE,(.L_x_24 - _ZN7cutlass13device_kernelIN5flash19enable_sm80_to_sm89INS1_16FlashAttnFwdSm80INS1_25CollectiveMainloopFwdSm80ILi4ELi1ELb0EN4cute5tupleIJNS5_1CILi128EEENS7_ILi64EEENS7_ILi96EEEEEELi96ENS_10bfloat16_tEfNS_4arch4Sm80ELb1ELb0ELb1ELb0ELb1ELb0ELb1ELb1EEENS1_21CollectiveEpilogueFwdINS6_IJS8_SA_S9_EEENS6_IJNS7_ILi1EEESI_SI_EEESC_SE_Li128ELb0ELb1ELb1ELb0EEENS1_30DynamicPersistentTileSchedulerILi128ELi128ELb1ELb1ELb0EEEEEEEEEvNT_6ParamsE)
        .other          _ZN7cutlass13device_kernelIN5flash19enable_sm80_to_sm89INS1_16FlashAttnFwdSm80INS1_25CollectiveMainloopFwdSm80ILi4ELi1ELb0EN4cute5tupleIJNS5_1CILi128EEENS7_ILi64EEENS7_ILi96EEEEEELi96ENS_10bfloat16_tEfNS_4arch4Sm80ELb1ELb0ELb1ELb0ELb1ELb0ELb1ELb1EEENS1_21CollectiveEpilogueFwdINS6_IJS8_SA_S9_EEENS6_IJNS7_ILi1EEESI_SI_EEESC_SE_Li128ELb0ELb1ELb1ELb0EEENS1_30DynamicPersistentTileSchedulerILi128ELi128ELb1ELb1ELb0EEEEEEEEEvNT_6ParamsE,@"STO_CUDA_ENTRY STV_DEFAULT"
_ZN7cutlass13device_kernelIN5flash19enable_sm80_to_sm89INS1_16FlashAttnFwdSm80INS1_25CollectiveMainloopFwdSm80ILi4ELi1ELb0EN4cute5tupleIJNS5_1CILi128EEENS7_ILi64EEENS7_ILi96EEEEEELi96ENS_10bfloat16_tEfNS_4arch4Sm80ELb1ELb0ELb1ELb0ELb1ELb0ELb1ELb1EEENS1_21CollectiveEpilogueFwdINS6_IJS8_SA_S9_EEENS6_IJNS7_ILi1EEESI_SI_EEESC_SE_Li128ELb0ELb1ELb1ELb0EEENS1_30DynamicPersistentTileSchedulerILi128ELi128ELb1ELb1ELb0EEEEEEEEEvNT_6ParamsE:
[----:B------:R-:W-:Y:S01]  /*0000*/  LDC R1, c[0x0][0x37c] ;  /* 0x0000df00ff017b82 */ /* 0x000fe20000000800 */
[----:B------:R-:W-:Y:S05]  /*0010*/  EXIT ;  /* 0x000000000000794d */ /* 0x000fea0003800000 */
.L_x_6:
        /* <DEDUP_REMOVED lines=14> */
.L_x_24:


//--------------------- .text._ZN7cutlass13device_kernelIN5flash19enable_sm80_to_sm89INS1_16FlashAttnFwdSm80INS1_25CollectiveMainloopFwdSm80ILi4ELi1ELb0EN4cute5tupleIJNS5_1CILi128EEENS7_ILi48EEENS7_ILi96EEEEEELi96ENS_10bfloat16_tEfNS_4arch4Sm80ELb1ELb0ELb1ELb1ELb1ELb0ELb1ELb1EEENS1_21CollectiveEpilogueFwdINS6_IJS8_SA_S9_EEENS6_IJNS7_ILi1EEESI_SI_EEESC_SE_Li128ELb1ELb1ELb1ELb0EEENS1_36VarlenDynamicPersistentTileSchedulerILi128ELi48ELi128ELi128ELb1ELb1ELb0ELb1ELb1ELb1EEEEEEEEEvNT_6ParamsE --------------------------
	.section	.text._ZN7cutlass13device_kernelIN5flash19enable_sm80_to_sm89INS1_16FlashAttnFwdSm80INS1_25CollectiveMainloopFwdSm80ILi4ELi1ELb0EN4cute5tupleIJNS5_1CILi128EEENS7_ILi48EEENS7_ILi96EEEEEELi96ENS_10bfloat16_tEfNS_4arch4Sm80ELb1ELb0ELb1ELb1ELb1ELb0ELb1ELb1EEENS1_21CollectiveEpilogueFwdINS6_IJS8_SA_S9_EEENS6_IJNS7_ILi1EEESI_SI_EEESC_SE_Li128ELb1ELb1ELb1ELb0EEENS1_36VarlenDynamicPersistentTileSchedulerILi128ELi48ELi128ELi128ELb1ELb1ELb0ELb1ELb1ELb1EEEEEEEEEvNT_6ParamsE,"ax",@progbits
	.align	128
.text._ZN7cutlass13device_kernelIN5flash19enable_sm80_to_sm89INS1_16FlashAttnFwdSm80INS1_25CollectiveMainloopFwdSm80ILi4ELi1ELb0EN4cute5tupleIJNS5_1CILi128EEENS7_ILi48EEENS7_ILi96EEEEEELi96ENS_10bfloat16_tEfNS_4arch4Sm80ELb1ELb0ELb1ELb1ELb1ELb0ELb1ELb1EEENS1_21CollectiveEpilogueFwdINS6_IJS8_SA_S9_EEENS6_IJNS7_ILi1EEESI_SI_EEESC_SE_Li128ELb1ELb1ELb1ELb0EEENS1_36VarlenDynamicPersistentTileSchedulerILi128ELi48ELi128ELi128ELb1ELb1ELb0ELb1ELb1ELb1EEEEEEEEEvNT_6ParamsE:
        .type           _ZN7cutlass13device_kernelIN5flash19enable_sm80_to_sm89INS1_16FlashAttnFwdSm80INS1_25CollectiveMainloopFwdSm80ILi4ELi1ELb0EN4cute5tupleIJNS5_1CILi128EEENS7_ILi48EEENS7_ILi96EEEEEELi96ENS_10bfloat16_tEfNS_4arch4Sm80ELb1ELb0ELb1ELb1ELb1ELb0ELb1ELb1EEENS1_21CollectiveEpilogueFwdINS6_IJS8_SA_S9_EEENS6_IJNS7_ILi1EEESI_SI_EEESC_SE_Li128ELb1ELb1ELb1ELb0EEENS1_36VarlenDynamicPersistentTileSchedulerILi128ELi48ELi128ELi128ELb1ELb1ELb0ELb1ELb1ELb1EEEEEEEEEvNT_6ParamsE,@function
        .size           _ZN7cutlass13device_kernelIN5flash19enable_sm80_to_sm89INS1_16FlashAttnFwdSm80INS1_25CollectiveMainloopFwdSm80ILi4ELi1ELb0EN4cute5tupleIJNS5_1CILi128EEENS7_ILi48EEENS7_ILi96EEEEEELi96ENS_10bfloat16_tEfNS_4arch4Sm80ELb1ELb0ELb1ELb1ELb1ELb0ELb1ELb1EEENS1_21CollectiveEpilogueFwdINS6_IJS8_SA_S9_EEENS6_IJNS7_ILi1EEESI_SI_EEESC_SE_Li128ELb1ELb1ELb1ELb0EEENS1_36VarlenDynamicPersistentTileSchedulerILi128ELi48ELi128ELi128ELb1ELb1ELb0ELb1ELb1ELb1EEEEEEEEEvNT_6ParamsE,(.L_x_25 - _ZN7cutlass13device_kernelIN5flash19enable_sm80_to_sm89INS1_16FlashAttnFwdSm80INS1_25CollectiveMainloopFwdSm80ILi4ELi1ELb0EN4cute5tupleIJNS5_1CILi128EEENS7_ILi48EEENS7_ILi96EEEEEELi96ENS_10bfloat16_tEfNS_4arch4Sm80ELb1ELb0ELb1ELb1ELb1ELb0ELb1ELb1EEENS1_21CollectiveEpilogueFwdINS6_IJS8_SA_S9_EEENS6_IJNS7_ILi1EEESI_SI_EEESC_SE_Li128ELb1ELb1ELb1ELb0EEENS1_36VarlenDynamicPersistentTileSchedulerILi128ELi48ELi128ELi128ELb1ELb1ELb0ELb1ELb1ELb1EEEEEEEEEvNT_6ParamsE)
        .other          _ZN7cutlass13device_kernelIN5flash19enable_sm80_to_sm89INS1_16FlashAttnFwdSm80INS1_25CollectiveMainloopFwdSm80ILi4ELi1ELb0EN4cute5tupleIJNS5_1CILi128EEENS7_ILi48EEENS7_ILi96EEEEEELi96ENS_10bfloat16_tEfNS_4arch4Sm80ELb1ELb0ELb1ELb1ELb1ELb0ELb1ELb1EEENS1_21CollectiveEpilogueFwdINS6_IJS8_SA_S9_EEENS6_IJNS7_ILi1EEESI_SI_EEESC_SE_Li128ELb1ELb1ELb1ELb0EEENS1_36VarlenDynamicPersistentTileSchedulerILi128ELi48ELi128ELi128ELb1ELb1ELb0ELb1ELb1ELb1EEEEEEEEEvNT_6ParamsE,@"STO_CUDA_ENTRY STV_DEFAULT"
_ZN7cutlass13device_kernelIN5flash19enable_sm80_to_sm89INS1_16FlashAttnFwdSm80INS1_25CollectiveMainloopFwdSm80ILi4ELi1ELb0EN4cute5tupleIJNS5_1CILi128EEENS7_ILi48EEENS7_ILi96EEEEEELi96ENS_10bfloat16_tEfNS_4arch4Sm80ELb1ELb0ELb1ELb1ELb1ELb0ELb1ELb1EEENS1_21CollectiveEpilogueFwdINS6_IJS8_SA_S9_EEENS6_IJNS7_ILi1EEESI_SI_EEESC_SE_Li128ELb1ELb1ELb1ELb0EEENS1_36VarlenDynamicPersistentTileSchedulerILi128ELi48ELi128ELi128ELb1ELb1ELb0ELb1ELb1ELb1EEEEEEEEEvNT_6ParamsE:
[----:B------:R-:W-:Y:S01]  /*0000*/  LDC R1, c[0x0][0x37c] ;  /* 0x0000df00ff017b82 */ /* 0x000fe20000000800 */
[----:B------:R-:W-:Y:S05]  /*0010*/  EXIT ;  /* 0x000000000000794d */ /* 0x000fea0003800000 */
.L_x_7:
        /* <DEDUP_REMOVED lines=14> */
.L_x_25:


//--------------------- .text._ZN7cutlass13device_kernelIN5flash19enable_sm80_to_sm89INS1_16FlashAttnFwdSm80INS1_25CollectiveMainloopFwdSm80ILi4ELi1ELb0EN4cute5tupleIJNS5_1CILi128EEENS7_ILi48EEENS7_ILi96EEEEEELi96ENS_10bfloat16_tEfNS_4arch4Sm80ELb1ELb0ELb1ELb1ELb1ELb1ELb1ELb1EEENS1_21CollectiveEpilogueFwdINS6_IJS8_SA_S9_EEENS6_IJNS7_ILi1EEESI_SI_EEESC_SE_Li128ELb1ELb1ELb1ELb0EEENS1_36VarlenDynamicPersistentTileSchedulerILi128ELi48ELi128ELi128ELb1ELb1ELb0ELb1ELb1ELb1EEEEEEEEEvNT_6ParamsE --------------------------
	.section	.text._ZN7cutlass13device_kernelIN5flash19enable_sm80_to_sm89INS1_16FlashAttnFwdSm80INS1_25CollectiveMainloopFwdSm80ILi4ELi1ELb0EN4cute5tupleIJNS5_1CILi128EEENS7_ILi48EEENS7_ILi96EEEEEELi96ENS_10bfloat16_tEfNS_4arch4Sm80ELb1ELb0ELb1ELb1ELb1ELb1ELb1ELb1EEENS1_21CollectiveEpilogueFwdINS6_IJS8_SA_S9_EEENS6_IJNS7_ILi1EEESI_SI_EEESC_SE_Li128ELb1ELb1ELb1ELb0EEENS1_36VarlenDynamicPersistentTileSchedulerILi128ELi48ELi128ELi128ELb1ELb1ELb0ELb1ELb1ELb1EEEEEEEEEvNT_6ParamsE,"ax",@progbits
	.align	128
.text._ZN7cutlass13device_kernelIN5flash19enable_sm80_to_sm89INS1_16FlashAttnFwdSm80INS1_25CollectiveMainloopFwdSm80ILi4ELi1ELb0EN4cute5tupleIJNS5_1CILi128EEENS7_ILi48EEENS7_ILi96EEEEEELi96ENS_10bfloat16_tEfNS_4arch4Sm80ELb1ELb0ELb1ELb1ELb1ELb1ELb1ELb1EEENS1_21CollectiveEpilogueFwdINS6_IJS8_SA_S9_EEENS6_IJNS7_ILi1EEESI_SI_EEESC_SE_Li128ELb1ELb1ELb1ELb0EEENS1_36VarlenDynamicPersistentTileSchedulerILi128ELi48ELi128ELi128ELb1ELb1ELb0ELb1ELb1ELb1EEEEEEEEEvNT_6ParamsE:
        .type           _ZN7cutlass13device_kernelIN5flash19enable_sm80_to_sm89INS1_16FlashAttnFwdSm80INS1_25CollectiveMainloopFwdSm80ILi4ELi1ELb0EN4cute5tupleIJNS5_1CILi128EEENS7_ILi48EEENS7_ILi96EEEEEELi96ENS_10bfloat16_tEfNS_4arch4Sm80ELb1ELb0ELb1ELb1ELb1ELb1ELb1ELb1EEENS1_21CollectiveEpilogueFwdINS6_IJS8_SA_S9_EEENS6_IJNS7_ILi1EEESI_SI_EEESC_SE_Li128ELb1ELb1ELb1ELb0EEENS1_36VarlenDynamicPersistentTileSchedulerILi128ELi48ELi128ELi128ELb1ELb1ELb0ELb1ELb1ELb1EEEEEEEEEvNT_6ParamsE,@function
        .size           _ZN7cutlass13device_kernelIN5flash19enable_sm80_to_sm89INS1_16FlashAttnFwdSm80INS1_25CollectiveMainloopFwdSm80ILi4ELi1ELb0EN4cute5tupleIJNS5_1CILi128EEENS7_ILi48EEENS7_ILi96EEEEEELi96ENS_10bfloat16_tEfNS_4arch4Sm80ELb1ELb0ELb1ELb1ELb1ELb1ELb1ELb1EEENS1_21CollectiveEpilogueFwdINS6_IJS8_SA_S9_EEENS6_IJNS7_ILi1EEESI_SI_EEESC_SE_Li128ELb1ELb1ELb1ELb0EEENS1_36VarlenDynamicPersistentTileSchedulerILi128ELi48ELi128ELi128ELb1ELb1ELb0ELb1ELb1ELb1EEEEEEEEEvNT_6ParamsE,(.L_x_26 - _ZN7cutlass13device_kernelIN5flash19enable_sm80_to_sm89INS1_16FlashAttnFwdSm80INS1_25CollectiveMainloopFwdSm80ILi4ELi1ELb0EN4cute5tupleIJNS5_1CILi128EEENS7_ILi48EEENS7_ILi96EEEEEELi96ENS_10bfloat16_tEfNS_4arch4Sm80ELb1ELb0ELb1ELb1ELb1ELb1ELb1ELb1EEENS1_21CollectiveEpilogueFwdINS6_IJS8_SA_S9_EEENS6_IJNS7_ILi1EEESI_SI_EEESC_SE_Li128ELb1ELb1ELb1ELb0EEENS1_36VarlenDynamicPersistentTileSchedulerILi128ELi48ELi128ELi128ELb1ELb1ELb0ELb1ELb1ELb1EEEEEEEEEvNT_6ParamsE)
        .other          _ZN7cutlass13device_kernelIN5flash19enable_sm80_to_sm89INS1_16FlashAttnFwdSm80INS1_25CollectiveMainloopFwdSm80ILi4ELi1ELb0EN4cute5tupleIJNS5_1CILi128EEENS7_ILi48EEENS7_ILi96EEEEEELi96ENS_10bfloat16_tEfNS_4arch4Sm80ELb1ELb0ELb1ELb1ELb1ELb1ELb1ELb1EEENS1_21CollectiveEpilogueFwdINS6_IJS8_SA_S9_EEENS6_IJNS7_ILi1EEESI_SI_EEESC_SE_Li128ELb1ELb1ELb1ELb0EEENS1_36VarlenDynamicPersistentTileSchedulerILi128ELi48ELi128ELi128ELb1ELb1ELb0ELb1ELb1ELb1EEEEEEEEEvNT_6ParamsE,@"STO_CUDA_ENTRY STV_DEFAULT"
_ZN7cutlass13device_kernelIN5flash19enable_sm80_to_sm89INS1_16FlashAttnFwdSm80INS1_25CollectiveMainloopFwdSm80ILi4ELi1ELb0EN4cute5tupleIJNS5_1CILi128EEENS7_ILi48EEENS7_ILi96EEEEEELi96ENS_10bfloat16_tEfNS_4arch4Sm80ELb1ELb0ELb1ELb1ELb1ELb1ELb1ELb1EEENS1_21CollectiveEpilogueFwdINS6_IJS8_SA_S9_EEENS6_IJNS7_ILi1EEESI_SI_EEESC_SE_Li128ELb1ELb1ELb1ELb0EEENS1_36VarlenDynamicPersistentTileSchedulerILi128ELi48ELi128ELi128ELb1ELb1ELb0ELb1ELb1ELb1EEEEEEEEEvNT_6ParamsE:
[----:B------:R-:W-:Y:S01]  /*0000*/  LDC R1, c[0x0][0x37c] ;  /* 0x0000df00ff017b82 */ /* 0x000fe20000000800 */
[----:B------:R-:W-:Y:S05]  /*0010*/  EXIT ;  /* 0x000000000000794d */ /* 0x000fea0003800000 */
.L_x_8:
        /* <DEDUP_REMOVED lines=14> */
.L_x_26:


//--------------------- .text._ZN7cutlass13device_kernelIN5flash19enable_sm80_to_sm89INS1_16FlashAttnFwdSm80INS1_25CollectiveMainloopFwdSm80ILi4ELi1ELb0EN4cute5tupleIJNS5_1CILi128EEENS7_ILi64EEENS7_ILi96EEEEEELi96ENS_10bfloat16_tEfNS_4arch4Sm80ELb0ELb0ELb0ELb0ELb1ELb0ELb1ELb1EEENS1_21CollectiveEpilogueFwdINS6_IJS8_SA_S9_EEENS6_IJNS7_ILi1EEESI_SI_EEESC_SE_Li128ELb0ELb1ELb1ELb0EEENS1_19SingleTileSchedulerILb0ELb1ELb1ELi128EEEEEEEEEvNT_6ParamsE --------------------------
	.section	.text._ZN7cutlass13device_kernelIN5flash19enable_sm80_to_sm89INS1_16FlashAttnFwdSm80INS1_25CollectiveMainloopFwdSm80ILi4ELi1ELb0EN4cute5tupleIJNS5_1CILi128EEENS7_ILi64EEENS7_ILi96EEEEEELi96ENS_10bfloat16_tEfNS_4arch4Sm80ELb0ELb0ELb0ELb0ELb1ELb0ELb1ELb1EEENS1_21CollectiveEpilogueFwdINS6_IJS8_SA_S9_EEENS6_IJNS7_ILi1EEESI_SI_EEESC_SE_Li128ELb0ELb1ELb1ELb0EEENS1_19SingleTileSchedulerILb0ELb1ELb1ELi128EEEEEEEEEvNT_6ParamsE,"ax",@progbits
	.align	128
.text._ZN7cutlass13device_kernelIN5flash19enable_sm80_to_sm89INS1_16FlashAttnFwdSm80INS1_25CollectiveMainloopFwdSm80ILi4ELi1ELb0EN4cute5tupleIJNS5_1CILi128EEENS7_ILi64EEENS7_ILi96EEEEEELi96ENS_10bfloat16_tEfNS_4arch4Sm80ELb0ELb0ELb0ELb0ELb1ELb0ELb1ELb1EEENS1_21CollectiveEpilogueFwdINS6_IJS8_SA_S9_EEENS6_IJNS7_ILi1EEESI_SI_EEESC_SE_Li128ELb0ELb1ELb1ELb0EEENS1_19SingleTileSchedulerILb0ELb1ELb1ELi128EEEEEEEEEvNT_6ParamsE:
        .type           _ZN7cutlass13device_kernelIN5flash19enable_sm80_to_sm89INS1_16FlashAttnFwdSm80INS1_25CollectiveMainloopFwdSm80ILi4ELi1ELb0EN4cute5tupleIJNS5_1CILi128EEENS7_ILi64EEENS7_ILi96EEEEEELi96ENS_10bfloat16_tEfNS_4arch4Sm80ELb0ELb0ELb0ELb0ELb1ELb0ELb1ELb1EEENS1_21CollectiveEpilogueFwdINS6_IJS8_SA_S9_EEENS6_IJNS7_ILi1EEESI_SI_EEESC_SE_Li128ELb0ELb1ELb1ELb0EEENS1_19SingleTileSchedulerILb0ELb1ELb1ELi128EEEEEEEEEvNT_6ParamsE,@function
        .size           _ZN7cutlass13device_kernelIN5flash19enable_sm80_to_sm89INS1_16FlashAttnFwdSm80INS1_25CollectiveMainloopFwdSm80ILi4ELi1ELb0EN4cute5tupleIJNS5_1CILi128EEENS7_ILi64EEENS7_ILi96EEEEEELi96ENS_10bfloat16_tEfNS_4arch4Sm80ELb0ELb0ELb0ELb0ELb1ELb0ELb1ELb1EEENS1_21CollectiveEpilogueFwdINS6_IJS8_SA_S9_EEENS6_IJNS7_ILi1EEESI_SI_EEESC_SE_Li128ELb0ELb1ELb1ELb0EEENS1_19SingleTileSchedulerILb0ELb1ELb1ELi128EEEEEEEEEvNT_6ParamsE,(.L_x_27 - _ZN7cutlass13device_kernelIN5flash19enable_sm80_to_sm89INS1_16FlashAttnFwdSm80INS1_25CollectiveMainloopFwdSm80ILi4ELi1ELb0EN4cute5tupleIJNS5_1CILi128EEENS7_ILi64EEENS7_ILi96EEEEEELi96ENS_10bfloat16_tEfNS_4arch4Sm80ELb0ELb0ELb0ELb0ELb1ELb0ELb1ELb1EEENS1_21CollectiveEpilogueFwdINS6_IJS8_SA_S9_EEENS6_IJNS7_ILi1EEESI_SI_EEESC_SE_Li128ELb0ELb1ELb1ELb0EEENS1_19SingleTileSchedulerILb0ELb1ELb1ELi128EEEEEEEEEvNT_6ParamsE)
        .other          _ZN7cutlass13device_kernelIN5flash19enable_sm80_to_sm89INS1_16FlashAttnFwdSm80INS1_25CollectiveMainloopFwdSm80ILi4ELi1ELb0EN4cute5tupleIJNS5_1CILi128EEENS7_ILi64EEENS7_ILi96EEEEEELi96ENS_10bfloat16_tEfNS_4arch4Sm80ELb0ELb0ELb0ELb0ELb1ELb0ELb1ELb1EEENS1_21CollectiveEpilogueFwdINS6_IJS8_SA_S9_EEENS6_IJNS7_ILi1EEESI_SI_EEESC_SE_Li128ELb0ELb1ELb1ELb0EEENS1_19SingleTileSchedulerILb0ELb1ELb1ELi128EEEEEEEEEvNT_6ParamsE,@"STO_CUDA_ENTRY STV_DEFAULT"
_ZN7cutlass13device_kernelIN5flash19enable_sm80_to_sm89INS1_16FlashAttnFwdSm80INS1_25CollectiveMainloopFwdSm80ILi4ELi1ELb0EN4cute5tupleIJNS5_1CILi128EEENS7_ILi64EEENS7_ILi96EEEEEELi96ENS_10bfloat16_tEfNS_4arch4Sm80ELb0ELb0ELb0ELb0ELb1ELb0ELb1ELb1EEENS1_21CollectiveEpilogueFwdINS6_IJS8_SA_S9_EEENS6_IJNS7_ILi1EEESI_SI_EEESC_SE_Li128ELb0ELb1ELb1ELb0EEENS1_19SingleTileSchedulerILb0ELb1ELb1ELi128EEEEEEEEEvNT_6ParamsE:
[----:B------:R-:W-:Y:S01]  /*0000*/  LDC R1, c[0x0][0x37c] ;  /* 0x0000df00ff017b82 */ /* 0x000fe20000000800 */
[----:B------:R-:W-:Y:S05]  /*0010*/  EXIT ;  /* 0x000000000000794d */ /* 0x000fea0003800000 */
.L_x_9:
        /* <DEDUP_REMOVED lines=14> */
.L_x_27:


//--------------------- .text._ZN7cutlass13device_kernelIN5flash19enable_sm80_to_sm89INS1_16FlashAttnFwdSm80INS1_25CollectiveMainloopFwdSm80ILi4ELi1ELb0EN4cute5tupleIJNS5_1CILi128EEENS7_ILi48EEENS7_ILi96EEEEEELi96ENS_10bfloat16_tEfNS_4arch4Sm80ELb0ELb0ELb0ELb1ELb1ELb0ELb1ELb1EEENS1_21CollectiveEpilogueFwdINS6_IJS8_SA_S9_EEENS6_IJNS7_ILi1EEESI_SI_EEESC_SE_Li128ELb1ELb1ELb1ELb0EEENS1_36VarlenDynamicPersistentTileSchedulerILi128ELi48ELi128ELi128ELb1ELb1ELb0ELb0ELb1ELb1EEEEEEEEEvNT_6ParamsE --------------------------
	.section	.text._ZN7cutlass13device_kernelIN5flash19enable_sm80_to_sm89INS1_16FlashAttnFwdSm80INS1_25CollectiveMainloopFwdSm80ILi4ELi1ELb0EN4cute5tupleIJNS5_1CILi128EEENS7_ILi48EEENS7_ILi96EEEEEELi96ENS_10bfloat16_tEfNS_4arch4Sm80ELb0ELb0ELb0ELb1ELb1ELb0ELb1ELb1EEENS1_21CollectiveEpilogueFwdINS6_IJS8_SA_S9_EEENS6_IJNS7_ILi1EEESI_SI_EEESC_SE_Li128ELb1ELb1ELb1ELb0EEENS1_36VarlenDynamicPersistentTileSchedulerILi128ELi48ELi128ELi128ELb1ELb1ELb0ELb0ELb1ELb1EEEEEEEEEvNT_6ParamsE,"ax",@progbits
	.align	128
.text._ZN7cutlass13device_kernelIN5flash19enable_sm80_to_sm89INS1_16FlashAttnFwdSm80INS1_25CollectiveMainloopFwdSm80ILi4ELi1ELb0EN4cute5tupleIJNS5_1CILi128EEENS7_ILi48EEENS7_ILi96EEEEEELi96ENS_10bfloat16_tEfNS_4arch4Sm80ELb0ELb0ELb0ELb1ELb1ELb0ELb1ELb1EEENS1_21CollectiveEpilogueFwdINS6_IJS8_SA_S9_EEENS6_IJNS7_ILi1EEESI_SI_EEESC_SE_Li128ELb1ELb1ELb1ELb0EEENS1_36VarlenDynamicPersistentTileSchedulerILi128ELi48ELi128ELi128ELb1ELb1ELb0ELb0ELb1ELb1EEEEEEEEEvNT_6ParamsE:
        .type           _ZN7cutlass13device_kernelIN5flash19enable_sm80_to_sm89INS1_16FlashAttnFwdSm80INS1_25CollectiveMainloopFwdSm80ILi4ELi1ELb0EN4cute5tupleIJNS5_1CILi128EEENS7_ILi48EEENS7_ILi96EEEEEELi96ENS_10bfloat16_tEfNS_4arch4Sm80ELb0ELb0ELb0ELb1ELb1ELb0ELb1ELb1EEENS1_21CollectiveEpilogueFwdINS6_IJS8_SA_S9_EEENS6_IJNS7_ILi1EEESI_SI_EEESC_SE_Li128ELb1ELb1ELb1ELb0EEENS1_36VarlenDynamicPersistentTileSchedulerILi128ELi48ELi128ELi128ELb1ELb1ELb0ELb0ELb1ELb1EEEEEEEEEvNT_6ParamsE,@function
        .size           _ZN7cutlass13device_kernelIN5flash19enable_sm80_to_sm89INS1_16FlashAttnFwdSm80INS1_25CollectiveMainloopFwdSm80ILi4ELi1ELb0EN4cute5tupleIJNS5_1CILi128EEENS7_ILi48EEENS7_ILi96EEEEEELi96ENS_10bfloat16_tEfNS_4arch4Sm80ELb0ELb0ELb0ELb1ELb1ELb0ELb1ELb1EEENS1_21CollectiveEpilogueFwdINS6_IJS8_SA_S9_EEENS6_IJNS7_ILi1EEESI_SI_EEESC_SE_Li128ELb1ELb1ELb1ELb0EEENS1_36VarlenDynamicPersistentTileSchedulerILi128ELi48ELi128ELi128ELb1ELb1ELb0ELb0ELb1ELb1EEEEEEEEEvNT_6ParamsE,(.L_x_28 - _ZN7cutlass13device_kernelIN5flash19enable_sm80_to_sm89INS1_16FlashAttnFwdSm80INS1_25CollectiveMainloopFwdSm80ILi4ELi1ELb0EN4cute5tupleIJNS5_1CILi128EEENS7_ILi48EEENS7_ILi96EEEEEELi96ENS_10bfloat16_tEfNS_4arch4Sm80ELb0ELb0ELb0ELb1ELb1ELb0ELb1ELb1EEENS1_21CollectiveEpilogueFwdINS6_IJS8_SA_S9_EEENS6_IJNS7_ILi1EEESI_SI_EEESC_SE_Li128ELb1ELb1ELb1ELb0EEENS1_36VarlenDynamicPersistentTileSchedulerILi128ELi48ELi128ELi128ELb1ELb1ELb0ELb0ELb1ELb1EEEEEEEEEvNT_6ParamsE)
        .other          _ZN7cutlass13device_kernelIN5flash19enable_sm80_to_sm89INS1_16FlashAttnFwdSm80INS1_25CollectiveMainloopFwdSm80ILi4ELi1ELb0EN4cute5tupleIJNS5_1CILi128EEENS7_ILi48EEENS7_ILi96EEEEEELi96ENS_10bfloat16_tEfNS_4arch4Sm80ELb0ELb0ELb0ELb1ELb1ELb0ELb1ELb1EEENS1_21CollectiveEpilogueFwdINS6_IJS8_SA_S9_EEENS6_IJNS7_ILi1EEESI_SI_EEESC_SE_Li128ELb1ELb1ELb1ELb0EEENS1_36VarlenDynamicPersistentTileSchedulerILi128ELi48ELi128ELi128ELb1ELb1ELb0ELb0ELb1ELb1EEEEEEEEEvNT_6ParamsE,@"STO_CUDA_ENTRY STV_DEFAULT"
_ZN7cutlass13device_kernelIN5flash19enable_sm80_to_sm89INS1_16FlashAttnFwdSm80INS1_25CollectiveMainloopFwdSm80ILi4ELi1ELb0EN4cute5tupleIJNS5_1CILi128EEENS7_ILi48EEENS7_ILi96EEEEEELi96ENS_10bfloat16_tEfNS_4arch4Sm80ELb0ELb0ELb0ELb1ELb1ELb0ELb1ELb1EEENS1_21CollectiveEpilogueFwdINS6_IJS8_SA_S9_EEENS6_IJNS7_ILi1EEESI_SI_EEESC_SE_Li128ELb1ELb1ELb1ELb0EEENS1_36VarlenDynamicPersistentTileSchedulerILi128ELi48ELi128ELi128ELb1ELb1ELb0ELb0ELb1ELb1EEEEEEEEEvNT_6ParamsE:
[----:B------:R-:W-:Y:S01]  /*0000*/  LDC R1, c[0x0][0x37c] ;  /* 0x0000df00ff017b82 */ /* 0x000fe20000000800 */
[----:B------:R-:W-:Y:S05]  /*0010*/  EXIT ;  /* 0x000000000000794d */ /* 0x000fea0003800000 */
.L_x_10:
        /* <DEDUP_REMOVED lines=14> */
.L_x_28:


//--------------------- .text._ZN7cutlass13device_kernelIN5flash19enable_sm80_to_sm89INS1_16FlashAttnFwdSm80INS1_25CollectiveMainloopFwdSm80ILi4ELi1ELb0EN4cute5tupleIJNS5_1CILi128EEENS7_ILi48EEENS7_ILi96EEEEEELi96ENS_10bfloat16_tEfNS_4arch4Sm80ELb0ELb0ELb0ELb1ELb1ELb1ELb1ELb1EEENS1_21CollectiveEpilogueFwdINS6_IJS8_SA_S9_EEENS6_IJNS7_ILi1EEESI_SI_EEESC_SE_Li128ELb1ELb1ELb1ELb0EEENS1_36VarlenDynamicPersistentTileSchedulerILi128ELi48ELi128ELi128ELb1ELb1ELb0ELb0ELb1ELb1EEEEEEEEEvNT_6ParamsE --------------------------
	.section	.text._ZN7cutlass13device_kernelIN5flash19enable_sm80_to_sm89INS1_16FlashAttnFwdSm80INS1_25CollectiveMainloopFwdSm80ILi4ELi1ELb0EN4cute5tupleIJNS5_1CILi128EEENS7_ILi48EEENS7_ILi96EEEEEELi96ENS_10bfloat16_tEfNS_4arch4Sm80ELb0ELb0ELb0ELb1ELb1ELb1ELb1ELb1EEENS1_21CollectiveEpilogueFwdINS6_IJS8_SA_S9_EEENS6_IJNS7_ILi1EEESI_SI_EEESC_SE_Li128ELb1ELb1ELb1ELb0EEENS1_36VarlenDynamicPersistentTileSchedulerILi128ELi48ELi128ELi128ELb1ELb1ELb0ELb0ELb1ELb1EEEEEEEEEvNT_6ParamsE,"ax",@progbits
	.align	128
.text._ZN7cutlass13device_kernelIN5flash19enable_sm80_to_sm89INS1_16FlashAttnFwdSm80INS1_25CollectiveMainloopFwdSm80ILi4ELi1ELb0EN4cute5tupleIJNS5_1CILi128EEENS7_ILi48EEENS7_ILi96EEEEEELi96ENS_10bfloat16_tEfNS_4arch4Sm80ELb0ELb0ELb0ELb1ELb1ELb1ELb1ELb1EEENS1_21CollectiveEpilogueFwdINS6_IJS8_SA_S9_EEENS6_IJNS7_ILi1EEESI_SI_EEESC_SE_Li128ELb1ELb1ELb1ELb0EEENS1_36VarlenDynamicPersistentTileSchedulerILi128ELi48ELi128ELi128ELb1ELb1ELb0ELb0ELb1ELb1EEEEEEEEEvNT_6ParamsE:
        .type           _ZN7cutlass13device_kernelIN5flash19enable_sm80_to_sm89INS1_16FlashAttnFwdSm80INS1_25CollectiveMainloopFwdSm80ILi4ELi1ELb0EN4cute5tupleIJNS5_1CILi128EEENS7_ILi48EEENS7_ILi96EEEEEELi96ENS_10bfloat16_tEfNS_4arch4Sm80ELb0ELb0ELb0ELb1ELb1ELb1ELb1ELb1EEENS1_21CollectiveEpilogueFwdINS6_IJS8_SA_S9_EEENS6_IJNS7_ILi1EEESI_SI_EEESC_SE_Li128ELb1ELb1ELb1ELb0EEENS1_36VarlenDynamicPersistentTileSchedulerILi128ELi48ELi128ELi128ELb1ELb1ELb0ELb0ELb1ELb1EEEEEEEEEvNT_6ParamsE,@function
        .size           _ZN7cutlass13device_kernelIN5flash19enable_sm80_to_sm89INS1_16FlashAttnFwdSm80INS1_25CollectiveMainloopFwdSm80ILi4ELi1ELb0EN4cute5tupleIJNS5_1CILi128EEENS7_ILi48EEENS7_ILi96EEEEEELi96ENS_10bfloat16_tEfNS_4arch4Sm80ELb0ELb0ELb0ELb1ELb1ELb1ELb1ELb1EEENS1_21CollectiveEpilogueFwdINS6_IJS8_SA_S9_EEENS6_IJNS7_ILi1EEESI_SI_EEESC_SE_Li128ELb1ELb1ELb1ELb0EEENS1_36VarlenDynamicPersistentTileSchedulerILi128ELi48ELi128ELi128ELb1ELb1ELb0ELb0ELb1ELb1EEEEEEEEEvNT_6ParamsE,(.L_x_29 - _ZN7cutlass13device_kernelIN5flash19enable_sm80_to_sm89INS1_16FlashAttnFwdSm80INS1_25CollectiveMainloopFwdSm80ILi4ELi1ELb0EN4cute5tupleIJNS5_1CILi128EEENS7_ILi48EEENS7_ILi96EEEEEELi96ENS_10bfloat16_tEfNS_4arch4Sm80ELb0ELb0ELb0ELb1ELb1ELb1ELb1ELb1EEENS1_21CollectiveEpilogueFwdINS6_IJS8_SA_S9_EEENS6_IJNS7_ILi1EEESI_SI_EEESC_SE_Li128ELb1ELb1ELb1ELb0EEENS1_36VarlenDynamicPersistentTileSchedulerILi128ELi48ELi128ELi128ELb1ELb1ELb0ELb0ELb1ELb1EEEEEEEEEvNT_6ParamsE)
        .other          _ZN7cutlass13device_kernelIN5flash19enable_sm80_to_sm89INS1_16FlashAttnFwdSm80INS1_25CollectiveMainloopFwdSm80ILi4ELi1ELb0EN4cute5tupleIJNS5_1CILi128EEENS7_ILi48EEENS7_ILi96EEEEEELi96ENS_10bfloat16_tEfNS_4arch4Sm80ELb0ELb0ELb0ELb1ELb1ELb1ELb1ELb1EEENS1_21CollectiveEpilogueFwdINS6_IJS8_SA_S9_EEENS6_IJNS7_ILi1EEESI_SI_EEESC_SE_Li128ELb1ELb1ELb1ELb0EEENS1_36VarlenDynamicPersistentTileSchedulerILi128ELi48ELi128ELi128ELb1ELb1ELb0ELb0ELb1ELb1EEEEEEEEEvNT_6ParamsE,@"STO_CUDA_ENTRY STV_DEFAULT"
_ZN7cutlass13device_kernelIN5flash19enable_sm80_to_sm89INS1_16FlashAttnFwdSm80INS1_25CollectiveMainloopFwdSm80ILi4ELi1ELb0EN4cute5tupleIJNS5_1CILi128EEENS7_ILi48EEENS7_ILi96EEEEEELi96ENS_10bfloat16_tEfNS_4arch4Sm80ELb0ELb0ELb0ELb1ELb1ELb1ELb1ELb1EEENS1_21CollectiveEpilogueFwdINS6_IJS8_SA_S9_EEENS6_IJNS7_ILi1EEESI_SI_EEESC_SE_Li128ELb1ELb1ELb1ELb0EEENS1_36VarlenDynamicPersistentTileSchedulerILi128ELi48ELi128ELi128ELb1ELb1ELb0ELb0ELb1ELb1EEEEEEEEEvNT_6ParamsE:
[----:B------:R-:W-:Y:S01]  /*0000*/  LDC R1, c[0x0][0x37c] ;  /* 0x0000df00ff017b82 */ /* 0x000fe20000000800 */
[----:B------:R-:W-:Y:S05]  /*0010*/  EXIT ;  /* 0x000000000000794d */ /* 0x000fea0003800000 */
.L_x_11:
        /* <DEDUP_REMOVED lines=14> */
.L_x_29:


//--------------------- .text._ZN7cutlass13device_kernelIN5flash19enable_sm80_to_sm89INS1_16FlashAttnFwdSm80INS1_25CollectiveMainloopFwdSm80ILi4ELi1ELb0EN4cute5tupleIJNS5_1CILi128EEENS7_ILi48EEENS7_ILi96EEEEEELi96ENS_10bfloat16_tEfNS_4arch4Sm80ELb0ELb1ELb0ELb0ELb1ELb0ELb1ELb1EEENS1_21CollectiveEpilogueFwdINS6_IJS8_SA_S9_EEENS6_IJNS7_ILi1EEESI_SI_EEESC_SE_Li128ELb0ELb1ELb1ELb0EEENS1_19SingleTileSchedulerILb0ELb1ELb1ELi128EEEEEEEEEvNT_6ParamsE --------------------------
	.section	.text._ZN7cutlass13device_kernelIN5flash19enable_sm80_to_sm89INS1_16FlashAttnFwdSm80INS1_25CollectiveMainloopFwdSm80ILi4ELi1ELb0EN4cute5tupleIJNS5_1CILi128EEENS7_ILi48EEENS7_ILi96EEEEEELi96ENS_10bfloat16_tEfNS_4arch4Sm80ELb0ELb1ELb0ELb0ELb1ELb0ELb1ELb1EEENS1_21CollectiveEpilogueFwdINS6_IJS8_SA_S9_EEENS6_IJNS7_ILi1EEESI_SI_EEESC_SE_Li128ELb0ELb1ELb1ELb0EEENS1_19SingleTileSchedulerILb0ELb1ELb1ELi128EEEEEEEEEvNT_6ParamsE,"ax",@progbits
	.align	128
.text._ZN7cutlass13device_kernelIN5flash19enable_sm80_to_sm89INS1_16FlashAttnFwdSm80INS1_25CollectiveMainloopFwdSm80ILi4ELi1ELb0EN4cute5tupleIJNS5_1CILi128EEENS7_ILi48EEENS7_ILi96EEEEEELi96ENS_10bfloat16_tEfNS_4arch4Sm80ELb0ELb1ELb0ELb0ELb1ELb0ELb1ELb1EEENS1_21CollectiveEpilogueFwdINS6_IJS8_SA_S9_EEENS6_IJNS7_ILi1EEESI_SI_EEESC_SE_Li128ELb0ELb1ELb1ELb0EEENS1_19SingleTileSchedulerILb0ELb1ELb1ELi128EEEEEEEEEvNT_6ParamsE:
        .type           _ZN7cutlass13device_kernelIN5flash19enable_sm80_to_sm89INS1_16FlashAttnFwdSm80INS1_25CollectiveMainloopFwdSm80ILi4ELi1ELb0EN4cute5tupleIJNS5_1CILi128EEENS7_ILi48EEENS7_ILi96EEEEEELi96ENS_10bfloat16_tEfNS_4arch4Sm80ELb0ELb1ELb0ELb0ELb1ELb0ELb1ELb1EEENS1_21CollectiveEpilogueFwdINS6_IJS8_SA_S9_EEENS6_IJNS7_ILi1EEESI_SI_EEESC_SE_Li128ELb0ELb1ELb1ELb0EEENS1_19SingleTileSchedulerILb0ELb1ELb1ELi128EEEEEEEEEvNT_6ParamsE,@function
        .size           _ZN7cutlass13device_kernelIN5flash19enable_sm80_to_sm89INS1_16FlashAttnFwdSm80INS1_25CollectiveMainloopFwdSm80ILi4ELi1ELb0EN4cute5tupleIJNS5_1CILi128EEENS7_ILi48EEENS7_ILi96EEEEEELi96ENS_10bfloat16_tEfNS_4arch4Sm80ELb0ELb1ELb0ELb0ELb1ELb0ELb1ELb1EEENS1_21CollectiveEpilogueFwdINS6_IJS8_SA_S9_EEENS6_IJNS7_ILi1EEESI_SI_EEESC_SE_Li128ELb0ELb1ELb1ELb0EEENS1_19SingleTileSchedulerILb0ELb1ELb1ELi128EEEEEEEEEvNT_6ParamsE,(.L_x_30 - _ZN7cutlass13device_kernelIN5flash19enable_sm80_to_sm89INS1_16FlashAttnFwdSm80INS1_25CollectiveMainloopFwdSm80ILi4ELi1ELb0EN4cute5tupleIJNS5_1CILi128EEENS7_ILi48EEENS7_ILi96EEEEEELi96ENS_10bfloat16_tEfNS_4arch4Sm80ELb0ELb1ELb0ELb0ELb1ELb0ELb1ELb1EEENS1_21CollectiveEpilogueFwdINS6_IJS8_SA_S9_EEENS6_IJNS7_ILi1EEESI_SI_EEESC_SE_Li128ELb0ELb1ELb1ELb0EEENS1_19SingleTileSchedulerILb0ELb1ELb1ELi128EEEEEEEEEvNT_6ParamsE)
        .other          _ZN7cutlass13device_kernelIN5flash19enable_sm80_to_sm89INS1_16FlashAttnFwdSm80INS1_25CollectiveMainloopFwdSm80ILi4ELi1ELb0EN4cute5tupleIJNS5_1CILi128EEENS7_ILi48EEENS7_ILi96EEEEEELi96ENS_10bfloat16_tEfNS_4arch4Sm80ELb0ELb1ELb0ELb0ELb1ELb0ELb1ELb1EEENS1_21CollectiveEpilogueFwdINS6_IJS8_SA_S9_EEENS6_IJNS7_ILi1EEESI_SI_EEESC_SE_Li128ELb0ELb1ELb1ELb0EEENS1_19SingleTileSchedulerILb0ELb1ELb1ELi128EEEEEEEEEvNT_6ParamsE,@"STO_CUDA_ENTRY STV_DEFAULT"
_ZN7cutlass13device_kernelIN5flash19enable_sm80_to_sm89INS1_16FlashAttnFwdSm80INS1_25CollectiveMainloopFwdSm80ILi4ELi1ELb0EN4cute5tupleIJNS5_1CILi128EEENS7_ILi48EEENS7_ILi96EEEEEELi96ENS_10bfloat16_tEfNS_4arch4Sm80ELb0ELb1ELb0ELb0ELb1ELb0ELb1ELb1EEENS1_21CollectiveEpilogueFwdINS6_IJS8_SA_S9_EEENS6_IJNS7_ILi1EEESI_SI_EEESC_SE_Li128ELb0ELb1ELb1ELb0EEENS1_19SingleTileSchedulerILb0ELb1ELb1ELi128EEEEEEEEEvNT_6ParamsE:
[----:B------:R-:W-:Y:S01]  /*0000*/  LDC R1, c[0x0][0x37c] ;  /* 0x0000df00ff017b82 */ /* 0x000fe20000000800 */
[----:B------:R-:W-:Y:S05]  /*0010*/  EXIT ;  /* 0x000000000000794d */ /* 0x000fea0003800000 */
.L_x_12:
        /* <DEDUP_REMOVED lines=14> */
.L_x_30:


//--------------------- .text._ZN7cutlass13device_kernelIN5flash19enable_sm80_to_sm89INS1_16FlashAttnFwdSm80INS1_25CollectiveMainloopFwdSm80ILi4ELi1ELb0EN4cute5tupleIJNS5_1CILi128EEENS7_ILi48EEENS7_ILi96EEEEEELi96ENS_10bfloat16_tEfNS_4arch4Sm80ELb0ELb1ELb0ELb1ELb1ELb0ELb1ELb1EEENS1_21CollectiveEpilogueFwdINS6_IJS8_SA_S9_EEENS6_IJNS7_ILi1EEESI_SI_EEESC_SE_Li128ELb1ELb1ELb1ELb0EEENS1_36VarlenDynamicPersistentTileSchedulerILi128ELi48ELi128ELi128ELb1ELb1ELb0ELb1ELb0ELb1EEEEEEEEEvNT_6ParamsE --------------------------
	.section	.text._ZN7cutlass13device_kernelIN5flash19enable_sm80_to_sm89INS1_16FlashAttnFwdSm80INS1_25CollectiveMainloopFwdSm80ILi4ELi1ELb0EN4cute5tupleIJNS5_1CILi128EEENS7_ILi48EEENS7_ILi96EEEEEELi96ENS_10bfloat16_tEfNS_4arch4Sm80ELb0ELb1ELb0ELb1ELb1ELb0ELb1ELb1EEENS1_21CollectiveEpilogueFwdINS6_IJS8_SA_S9_EEENS6_IJNS7_ILi1EEESI_SI_EEESC_SE_Li128ELb1ELb1ELb1ELb0EEENS1_36VarlenDynamicPersistentTileSchedulerILi128ELi48ELi128ELi128ELb1ELb1ELb0ELb1ELb0ELb1EEEEEEEEEvNT_6ParamsE,"ax",@progbits
	.align	128
.text._ZN7cutlass13device_kernelIN5flash19enable_sm80_to_sm89INS1_16FlashAttnFwdSm80INS1_25CollectiveMainloopFwdSm80ILi4ELi1ELb0EN4cute5tupleIJNS5_1CILi128EEENS7_ILi48EEENS7_ILi96EEEEEELi96ENS_10bfloat16_tEfNS_4arch4Sm80ELb0ELb1ELb0ELb1ELb1ELb0ELb1ELb1EEENS1_21CollectiveEpilogueFwdINS6_IJS8_SA_S9_EEENS6_IJNS7_ILi1EEESI_SI_EEESC_SE_Li128ELb1ELb1ELb1ELb0EEENS1_36VarlenDynamicPersistentTileSchedulerILi128ELi48ELi128ELi128ELb1ELb1ELb0ELb1ELb0ELb1EEEEEEEEEvNT_6ParamsE:
        .type           _ZN7cutlass13device_kernelIN5flash19enable_sm80_to_sm89INS1_16FlashAttnFwdSm80INS1_25CollectiveMainloopFwdSm80ILi4ELi1ELb0EN4cute5tupleIJNS5_1CILi128EEENS7_ILi48EEENS7_ILi96EEEEEELi96ENS_10bfloat16_tEfNS_4arch4Sm80ELb0ELb1ELb0ELb1ELb1ELb0ELb1ELb1EEENS1_21CollectiveEpilogueFwdINS6_IJS8_SA_S9_EEENS6_IJNS7_ILi1EEESI_SI_EEESC_SE_Li128ELb1ELb1ELb1ELb0EEENS1_36VarlenDynamicPersistentTileSchedulerILi128ELi48ELi128ELi128ELb1ELb1ELb0ELb1ELb0ELb1EEEEEEEEEvNT_6ParamsE,@function
        .size           _ZN7cutlass13device_kernelIN5flash19enable_sm80_to_sm89INS1_16FlashAttnFwdSm80INS1_25CollectiveMainloopFwdSm80ILi4ELi1ELb0EN4cute5tupleIJNS5_1CILi128EEENS7_ILi48EEENS7_ILi96EEEEEELi96ENS_10bfloat16_tEfNS_4arch4Sm80ELb0ELb1ELb0ELb1ELb1ELb0ELb1ELb1EEENS1_21CollectiveEpilogueFwdINS6_IJS8_SA_S9_EEENS6_IJNS7_ILi1EEESI_SI_EEESC_SE_Li128ELb1ELb1ELb1ELb0EEENS1_36VarlenDynamicPersistentTileSchedulerILi128ELi48ELi128ELi128ELb1ELb1ELb0ELb1ELb0ELb1EEEEEEEEEvNT_6ParamsE,(.L_x_31 - _ZN7cutlass13device_kernelIN5flash19enable_sm80_to_sm89INS1_16FlashAttnFwdSm80INS1_25CollectiveMainloopFwdSm80ILi4ELi1ELb0EN4cute5tupleIJNS5_1CILi128EEENS7_ILi48EEENS7_ILi96EEEEEELi96ENS_10bfloat16_tEfNS_4arch4Sm80ELb0ELb1ELb0ELb1ELb1ELb0ELb1ELb1EEENS1_21CollectiveEpilogueFwdINS6_IJS8_SA_S9_EEENS6_IJNS7_ILi1EEESI_SI_EEESC_SE_Li128ELb1ELb1ELb1ELb0EEENS1_36VarlenDynamicPersistentTileSchedulerILi128ELi48ELi128ELi128ELb1ELb1ELb0ELb1ELb0ELb1EEEEEEEEEvNT_6ParamsE)
        .other          _ZN7cutlass13device_kernelIN5flash19enable_sm80_to_sm89INS1_16FlashAttnFwdSm80INS1_25CollectiveMainloopFwdSm80ILi4ELi1ELb0EN4cute5tupleIJNS5_1CILi128EEENS7_ILi48EEENS7_ILi96EEEEEELi96ENS_10bfloat16_tEfNS_4arch4Sm80ELb0ELb1ELb0ELb1ELb1ELb0ELb1ELb1EEENS1_21CollectiveEpilogueFwdINS6_IJS8_SA_S9_EEENS6_IJNS7_ILi1EEESI_SI_EEESC_SE_Li128ELb1ELb1ELb1ELb0EEENS1_36VarlenDynamicPersistentTileSchedulerILi128ELi48ELi128ELi128ELb1ELb1ELb0ELb1ELb0ELb1EEEEEEEEEvNT_6ParamsE,@"STO_CUDA_ENTRY STV_DEFAULT"
_ZN7cutlass13device_kernelIN5flash19enable_sm80_to_sm89INS1_16FlashAttnFwdSm80INS1_25CollectiveMainloopFwdSm80ILi4ELi1ELb0EN4cute5tupleIJNS5_1CILi128EEENS7_ILi48EEENS7_ILi96EEEEEELi96ENS_10bfloat16_tEfNS_4arch4Sm80ELb0ELb1ELb0ELb1ELb1ELb0ELb1ELb1EEENS1_21CollectiveEpilogueFwdINS6_IJS8_SA_S9_EEENS6_IJNS7_ILi1EEESI_SI_EEESC_SE_Li128ELb1ELb1ELb1ELb0EEENS1_36VarlenDynamicPersistentTileSchedulerILi128ELi48ELi128ELi128ELb1ELb1ELb0ELb1ELb0ELb1EEEEEEEEEvNT_6ParamsE:
[----:B------:R-:W-:Y:S01]  /*0000*/  LDC R1, c[0x0][0x37c] ;  /* 0x0000df00ff017b82 */ /* 0x000fe20000000800 */
[----:B------:R-:W-:Y:S05]  /*0010*/  EXIT ;  /* 0x000000000000794d */ /* 0x000fea0003800000 */
.L_x_13:
        /* <DEDUP_REMOVED lines=14> */
.L_x_31:


//--------------------- .text._ZN7cutlass13device_kernelIN5flash19enable_sm80_to_sm89INS1_16FlashAttnFwdSm80INS1_25CollectiveMainloopFwdSm80ILi4ELi1ELb0EN4cute5tupleIJNS5_1CILi128EEENS7_ILi48EEENS7_ILi96EEEEEELi96ENS_10bfloat16_tEfNS_4arch4Sm80ELb0ELb1ELb0ELb1ELb1ELb1ELb1ELb1EEENS1_21CollectiveEpilogueFwdINS6_IJS8_SA_S9_EEENS6_IJNS7_ILi1EEESI_SI_EEESC_SE_Li128ELb1ELb1ELb1ELb0EEENS1_36VarlenDynamicPersistentTileSchedulerILi128ELi48ELi128ELi128ELb1ELb1ELb0ELb1ELb0ELb1EEEEEEEEEvNT_6ParamsE --------------------------
	.section	.text._ZN7cutlass13device_kernelIN5flash19enable_sm80_to_sm89INS1_16FlashAttnFwdSm80INS1_25CollectiveMainloopFwdSm80ILi4ELi1ELb0EN4cute5tupleIJNS5_1CILi128EEENS7_ILi48EEENS7_ILi96EEEEEELi96ENS_10bfloat16_tEfNS_4arch4Sm80ELb0ELb1ELb0ELb1ELb1ELb1ELb1ELb1EEENS1_21CollectiveEpilogueFwdINS6_IJS8_SA_S9_EEENS6_IJNS7_ILi1EEESI_SI_EEESC_SE_Li128ELb1ELb1ELb1ELb0EEENS1_36VarlenDynamicPersistentTileSchedulerILi128ELi48ELi128ELi128ELb1ELb1ELb0ELb1ELb0ELb1EEEEEEEEEvNT_6ParamsE,"ax",@progbits
	.align	128
.text._ZN7cutlass13device_kernelIN5flash19enable_sm80_to_sm89INS1_16FlashAttnFwdSm80INS1_25CollectiveMainloopFwdSm80ILi4ELi1ELb0EN4cute5tupleIJNS5_1CILi128EEENS7_ILi48EEENS7_ILi96EEEEEELi96ENS_10bfloat16_tEfNS_4arch4Sm80ELb0ELb1ELb0ELb1ELb1ELb1ELb1ELb1EEENS1_21CollectiveEpilogueFwdINS6_IJS8_SA_S9_EEENS6_IJNS7_ILi1EEESI_SI_EEESC_SE_Li128ELb1ELb1ELb1ELb0EEENS1_36VarlenDynamicPersistentTileSchedulerILi128ELi48ELi128ELi128ELb1ELb1ELb0ELb1ELb0ELb1EEEEEEEEEvNT_6ParamsE:
        .type           _ZN7cutlass13device_kernelIN5flash19enable_sm80_to_sm89INS1_16FlashAttnFwdSm80INS1_25CollectiveMainloopFwdSm80ILi4ELi1ELb0EN4cute5tupleIJNS5_1CILi128EEENS7_ILi48EEENS7_ILi96EEEEEELi96ENS_10bfloat16_tEfNS_4arch4Sm80ELb0ELb1ELb0ELb1ELb1ELb1ELb1ELb1EEENS1_21CollectiveEpilogueFwdINS6_IJS8_SA_S9_EEENS6_IJNS7_ILi1EEESI_SI_EEESC_SE_Li128ELb1ELb1ELb1ELb0EEENS1_36VarlenDynamicPersistentTileSchedulerILi128ELi48ELi128ELi128ELb1ELb1ELb0ELb1ELb0ELb1EEEEEEEEEvNT_6ParamsE,@function
        .size           _ZN7cutlass13device_kernelIN5flash19enable_sm80_to_sm89INS1_16FlashAttnFwdSm80INS1_25CollectiveMainloopFwdSm80ILi4ELi1ELb0EN4cute5tupleIJNS5_1CILi128EEENS7_ILi48EEENS7_ILi96EEEEEELi96ENS_10bfloat16_tEfNS_4arch4Sm80ELb0ELb1ELb0ELb1ELb1ELb1ELb1ELb1EEENS1_21CollectiveEpilogueFwdINS6_IJS8_SA_S9_EEENS6_IJNS7_ILi1EEESI_SI_EEESC_SE_Li128ELb1ELb1ELb1ELb0EEENS1_36VarlenDynamicPersistentTileSchedulerILi128ELi48ELi128ELi128ELb1ELb1ELb0ELb1ELb0ELb1EEEEEEEEEvNT_6ParamsE,(.L_x_32 - _ZN7cutlass13device_kernelIN5flash19enable_sm80_to_sm89INS1_16FlashAttnFwdSm80INS1_25CollectiveMainloopFwdSm80ILi4ELi1ELb0EN4cute5tupleIJNS5_1CILi128EEENS7_ILi48EEENS7_ILi96EEEEEELi96ENS_10bfloat16_tEfNS_4arch4Sm80ELb0ELb1ELb0ELb1ELb1ELb1ELb1ELb1EEENS1_21CollectiveEpilogueFwdINS6_IJS8_SA_S9_EEENS6_IJNS7_ILi1EEESI_SI_EEESC_SE_Li128ELb1ELb1ELb1ELb0EEENS1_36VarlenDynamicPersistentTileSchedulerILi128ELi48ELi128ELi128ELb1ELb1ELb0ELb1ELb0ELb1EEEEEEEEEvNT_6ParamsE)
        .other          _ZN7cutlass13device_kernelIN5flash19enable_sm80_to_sm89INS1_16FlashAttnFwdSm80INS1_25CollectiveMainloopFwdSm80ILi4ELi1ELb0EN4cute5tupleIJNS5_1CILi128EEENS7_ILi48EEENS7_ILi96EEEEEELi96ENS_10bfloat16_tEfNS_4arch4Sm80ELb0ELb1ELb0ELb1ELb1ELb1ELb1ELb1EEENS1_21CollectiveEpilogueFwdINS6_IJS8_SA_S9_EEENS6_IJNS7_ILi1EEESI_SI_EEESC_SE_Li128ELb1ELb1ELb1ELb0EEENS1_36VarlenDynamicPersistentTileSchedulerILi128ELi48ELi128ELi128ELb1ELb1ELb0ELb1ELb0ELb1EEEEEEEEEvNT_6ParamsE,@"STO_CUDA_ENTRY STV_DEFAULT"
_ZN7cutlass13device_kernelIN5flash19enable_sm80_to_sm89INS1_16FlashAttnFwdSm80INS1_25CollectiveMainloopFwdSm80ILi4ELi1ELb0EN4cute5tupleIJNS5_1CILi128EEENS7_ILi48EEENS7_ILi96EEEEEELi96ENS_10bfloat16_tEfNS_4arch4Sm80ELb0ELb1ELb0ELb1ELb1ELb1ELb1ELb1EEENS1_21CollectiveEpilogueFwdINS6_IJS8_SA_S9_EEENS6_IJNS7_ILi1EEESI_SI_EEESC_SE_Li128ELb1ELb1ELb1ELb0EEENS1_36VarlenDynamicPersistentTileSchedulerILi128ELi48ELi128ELi128ELb1ELb1ELb0ELb1ELb0ELb1EEEEEEEEEvNT_6ParamsE:
[----:B------:R-:W-:Y:S01]  /*0000*/  LDC R1, c[0x0][0x37c] ;  /* 0x0000df00ff017b82 */ /* 0x000fe20000000800 */
[----:B------:R-:W-:Y:S05]  /*0010*/  EXIT ;  /* 0x000000000000794d */ /* 0x000fea0003800000 */
.L_x_14:
        /* <DEDUP_REMOVED lines=14> */
.L_x_32:


//--------------------- .text._ZN7cutlass13device_kernelIN5flash19enable_sm80_to_sm89INS1_16FlashAttnFwdSm80INS1_25CollectiveMainloopFwdSm80ILi4ELi1ELb0EN4cute5tupleIJNS5_1CILi128EEENS7_ILi64EEENS7_ILi96EEEEEELi96ENS_10bfloat16_tEfNS_4arch4Sm80ELb1ELb0ELb0ELb0ELb1ELb0ELb1ELb1EEENS1_21CollectiveEpilogueFwdINS6_IJS8_SA_S9_EEENS6_IJNS7_ILi1EEESI_SI_EEESC_SE_Li128ELb0ELb1ELb1ELb0EEENS1_30DynamicPersistentTileSchedulerILi128ELi128ELb1ELb1ELb0EEEEEEEEEvNT_6ParamsE --------------------------
	.section	.text._ZN7cutlass13device_kernelIN5flash19enable_sm80_to_sm89INS1_16FlashAttnFwdSm80INS1_25CollectiveMainloopFwdSm80ILi4ELi1ELb0EN4cute5tupleIJNS5_1CILi128EEENS7_ILi64EEENS7_ILi96EEEEEELi96ENS_10bfloat16_tEfNS_4arch4Sm80ELb1ELb0ELb0ELb0ELb1ELb0ELb1ELb1EEENS1_21CollectiveEpilogueFwdINS6_IJS8_SA_S9_EEENS6_IJNS7_ILi1EEESI_SI_EEESC_SE_Li128ELb0ELb1ELb1ELb0EEENS1_30DynamicPersistentTileSchedulerILi128ELi128ELb1ELb1ELb0EEEEEEEEEvNT_6ParamsE,"ax",@progbits
	.align	128
.text._ZN7cutlass13device_kernelIN5flash19enable_sm80_to_sm89INS1_16FlashAttnFwdSm80INS1_25CollectiveMainloopFwdSm80ILi4ELi1ELb0EN4cute5tupleIJNS5_1CILi128EEENS7_ILi64EEENS7_ILi96EEEEEELi96ENS_10bfloat16_tEfNS_4arch4Sm80ELb1ELb0ELb0ELb0ELb1ELb0ELb1ELb1EEENS1_21CollectiveEpilogueFwdINS6_IJS8_SA_S9_EEENS6_IJNS7_ILi1EEESI_SI_EEESC_SE_Li128ELb0ELb1ELb1ELb0EEENS1_30DynamicPersistentTileSchedulerILi128ELi128ELb1ELb1ELb0EEEEEEEEEvNT_6ParamsE:
        .type           _ZN7cutlass13device_kernelIN5flash19enable_sm80_to_sm89INS1_16FlashAttnFwdSm80INS1_25CollectiveMainloopFwdSm80ILi4ELi1ELb0EN4cute5tupleIJNS5_1CILi128EEENS7_ILi64EEENS7_ILi96EEEEEELi96ENS_10bfloat16_tEfNS_4arch4Sm80ELb1ELb0ELb0ELb0ELb1ELb0ELb1ELb1EEENS1_21CollectiveEpilogueFwdINS6_IJS8_SA_S9_EEENS6_IJNS7_ILi1EEESI_SI_EEESC_SE_Li128ELb0ELb1ELb1ELb0EEENS1_30DynamicPersistentTileSchedulerILi128ELi128ELb1ELb1ELb0EEEEEEEEEvNT_6ParamsE,@function
        .size           _ZN7cutlass13device_kernelIN5flash19enable_sm80_to_sm89INS1_16FlashAttnFwdSm80INS1_25CollectiveMainloopFwdSm80ILi4ELi1ELb0EN4cute5tupleIJNS5_1CILi128EEENS7_ILi64EEENS7_ILi96EEEEEELi96ENS_10bfloat16_tEfNS_4arch4Sm80ELb1ELb0ELb0ELb0ELb1ELb0ELb1ELb1EEENS1_21CollectiveEpilogueFwdINS6_IJS8_SA_S9_EEENS6_IJNS7_ILi1EEESI_SI_EEESC_SE_Li128ELb0ELb1ELb1ELb0EEENS1_30DynamicPersistentTileSchedulerILi128ELi128ELb1ELb1ELb0EEEEEEEEEvNT_6ParamsE,(.L_x_33 - _ZN7cutlass13device_kernelIN5flash19enable_sm80_to_sm89INS1_16FlashAttnFwdSm80INS1_25CollectiveMainloopFwdSm80ILi4ELi1ELb0EN4cute5tupleIJNS5_1CILi128EEENS7_ILi64EEENS7_ILi96EEEEEELi96ENS_10bfloat16_tEfNS_4arch4Sm80ELb1ELb0ELb0ELb0ELb1ELb0ELb1ELb1EEENS1_21CollectiveEpilogueFwdINS6_IJS8_SA_S9_EEENS6_IJNS7_ILi1EEESI_SI_EEESC_SE_Li128ELb0ELb1ELb1ELb0EEENS1_30DynamicPersistentTileSchedulerILi128ELi128ELb1ELb1ELb0EEEEEEEEEvNT_6ParamsE)
        .other          _ZN7cutlass13device_kernelIN5flash19enable_sm80_to_sm89INS1_16FlashAttnFwdSm80INS1_25CollectiveMainloopFwdSm80ILi4ELi1ELb0EN4cute5tupleIJNS5_1CILi128EEENS7_ILi64EEENS7_ILi96EEEEEELi96ENS_10bfloat16_tEfNS_4arch4Sm80ELb1ELb0ELb0ELb0ELb1ELb0ELb1ELb1EEENS1_21CollectiveEpilogueFwdINS6_IJS8_SA_S9_EEENS6_IJNS7_ILi1EEESI_SI_EEESC_SE_Li128ELb0ELb1ELb1ELb0EEENS1_30DynamicPersistentTileSchedulerILi128ELi128ELb1ELb1ELb0EEEEEEEEEvNT_6ParamsE,@"STO_CUDA_ENTRY STV_DEFAULT"
_ZN7cutlass13device_kernelIN5flash19enable_sm80_to_sm89INS1_16FlashAttnFwdSm80INS1_25CollectiveMainloopFwdSm80ILi4ELi1ELb0EN4cute5tupleIJNS5_1CILi128EEENS7_ILi64EEENS7_ILi96EEEEEELi96ENS_10bfloat16_tEfNS_4arch4Sm80ELb1ELb0ELb0ELb0ELb1ELb0ELb1ELb1EEENS1_21CollectiveEpilogueFwdINS6_IJS8_SA_S9_EEENS6_IJNS7_ILi1EEESI_SI_EEESC_SE_Li128ELb0ELb1ELb1ELb0EEENS1_30DynamicPersistentTileSchedulerILi128ELi128ELb1ELb1ELb0EEEEEEEEEvNT_6ParamsE:
[----:B------:R-:W-:Y:S01]  /*0000*/  LDC R1, c[0x0][0x37c] ;  /* 0x0000df00ff017b82 */ /* 0x000fe20000000800 */
[----:B------:R-:W-:Y:S05]  /*0010*/  EXIT ;  /* 0x000000000000794d */ /* 0x000fea0003800000 */
.L_x_15:
        /* <DEDUP_REMOVED lines=14> */
.L_x_33:


//--------------------- .text._ZN7cutlass13device_kernelIN5flash19enable_sm80_to_sm89INS1_16FlashAttnFwdSm80INS1_25CollectiveMainloopFwdSm80ILi4ELi1ELb0EN4cute5tupleIJNS5_1CILi128EEENS7_ILi48EEENS7_ILi96EEEEEELi96ENS_10bfloat16_tEfNS_4arch4Sm80ELb1ELb0ELb0ELb1ELb1ELb0ELb1ELb1EEENS1_21CollectiveEpilogueFwdINS6_IJS8_SA_S9_EEENS6_IJNS7_ILi1EEESI_SI_EEESC_SE_Li128ELb1ELb1ELb1ELb0EEENS1_36VarlenDynamicPersistentTileSchedulerILi128ELi48ELi128ELi128ELb1ELb1ELb0ELb1ELb1ELb1EEEEEEEEEvNT_6ParamsE --------------------------
	.section	.text._ZN7cutlass13device_kernelIN5flash19enable_sm80_to_sm89INS1_16FlashAttnFwdSm80INS1_25CollectiveMainloopFwdSm80ILi4ELi1ELb0EN4cute5tupleIJNS5_1CILi128EEENS7_ILi48EEENS7_ILi96EEEEEELi96ENS_10bfloat16_tEfNS_4arch4Sm80ELb1ELb0ELb0ELb1ELb1ELb0ELb1ELb1EEENS1_21CollectiveEpilogueFwdINS6_IJS8_SA_S9_EEENS6_IJNS7_ILi1EEESI_SI_EEESC_SE_Li128ELb1ELb1ELb1ELb0EEENS1_36VarlenDynamicPersistentTileSchedulerILi128ELi48ELi128ELi128ELb1ELb1ELb0ELb1ELb1ELb1EEEEEEEEEvNT_6ParamsE,"ax",@progbits
	.align	128
.text._ZN7cutlass13device_kernelIN5flash19enable_sm80_to_sm89INS1_16FlashAttnFwdSm80INS1_25CollectiveMainloopFwdSm80ILi4ELi1ELb0EN4cute5tupleIJNS5_1CILi128EEENS7_ILi48EEENS7_ILi96EEEEEELi96ENS_10bfloat16_tEfNS_4arch4Sm80ELb1ELb0ELb0ELb1ELb1ELb0ELb1ELb1EEENS1_21CollectiveEpilogueFwdINS6_IJS8_SA_S9_EEENS6_IJNS7_ILi1EEESI_SI_EEESC_SE_Li128ELb1ELb1ELb1ELb0EEENS1_36VarlenDynamicPersistentTileSchedulerILi128ELi48ELi128ELi128ELb1ELb1ELb0ELb1ELb1ELb1EEEEEEEEEvNT_6ParamsE:
        .type           _ZN7cutlass13device_kernelIN5flash19enable_sm80_to_sm89INS1_16FlashAttnFwdSm80INS1_25CollectiveMainloopFwdSm80ILi4ELi1ELb0EN4cute5tupleIJNS5_1CILi128EEENS7_ILi48EEENS7_ILi96EEEEEELi96ENS_10bfloat16_tEfNS_4arch4Sm80ELb1ELb0ELb0ELb1ELb1ELb0ELb1ELb1EEENS1_21CollectiveEpilogueFwdINS6_IJS8_SA_S9_EEENS6_IJNS7_ILi1EEESI_SI_EEESC_SE_Li128ELb1ELb1ELb1ELb0EEENS1_36VarlenDynamicPersistentTileSchedulerILi128ELi48ELi128ELi128ELb1ELb1ELb0ELb1ELb1ELb1EEEEEEEEEvNT_6ParamsE,@function
        .size           _ZN7cutlass13device_kernelIN5flash19enable_sm80_to_sm89INS1_16FlashAttnFwdSm80INS1_25CollectiveMainloopFwdSm80ILi4ELi1ELb0EN4cute5tupleIJNS5_1CILi128EEENS7_ILi48EEENS7_ILi96EEEEEELi96ENS_10bfloat16_tEfNS_4arch4Sm80ELb1ELb0ELb0ELb1ELb1ELb0ELb1ELb1EEENS1_21CollectiveEpilogueFwdINS6_IJS8_SA_S9_EEENS6_IJNS7_ILi1EEESI_SI_EEESC_SE_Li128ELb1ELb1ELb1ELb0EEENS1_36VarlenDynamicPersistentTileSchedulerILi128ELi48ELi128ELi128ELb1ELb1ELb0ELb1ELb1ELb1EEEEEEEEEvNT_6ParamsE,(.L_x_34 - _ZN7cutlass13device_kernelIN5flash19enable_sm80_to_sm89INS1_16FlashAttnFwdSm80INS1_25CollectiveMainloopFwdSm80ILi4ELi1ELb0EN4cute5tupleIJNS5_1CILi128EEENS7_ILi48EEENS7_ILi96EEEEEELi96ENS_10bfloat16_tEfNS_4arch4Sm80ELb1ELb0ELb0ELb1ELb1ELb0ELb1ELb1EEENS1_21CollectiveEpilogueFwdINS6_IJS8_SA_S9_EEENS6_IJNS7_ILi1EEESI_SI_EEESC_SE_Li128ELb1ELb1ELb1ELb0EEENS1_36VarlenDynamicPersistentTileSchedulerILi128ELi48ELi128ELi128ELb1ELb1ELb0ELb1ELb1ELb1EEEEEEEEEvNT_6ParamsE)
        .other          _ZN7cutlass13device_kernelIN5flash19enable_sm80_to_sm89INS1_16FlashAttnFwdSm80INS1_25CollectiveMainloopFwdSm80ILi4ELi1ELb0EN4cute5tupleIJNS5_1CILi128EEENS7_ILi48EEENS7_ILi96EEEEEELi96ENS_10bfloat16_tEfNS_4arch4Sm80ELb1ELb0ELb0ELb1ELb1ELb0ELb1ELb1EEENS1_21CollectiveEpilogueFwdINS6_IJS8_SA_S9_EEENS6_IJNS7_ILi1EEESI_SI_EEESC_SE_Li128ELb1ELb1ELb1ELb0EEENS1_36VarlenDynamicPersistentTileSchedulerILi128ELi48ELi128ELi128ELb1ELb1ELb0ELb1ELb1ELb1EEEEEEEEEvNT_6ParamsE,@"STO_CUDA_ENTRY STV_DEFAULT"
_ZN7cutlass13device_kernelIN5flash19enable_sm80_to_sm89INS1_16FlashAttnFwdSm80INS1_25CollectiveMainloopFwdSm80ILi4ELi1ELb0EN4cute5tupleIJNS5_1CILi128EEENS7_ILi48EEENS7_ILi96EEEEEELi96ENS_10bfloat16_tEfNS_4arch4Sm80ELb1ELb0ELb0ELb1ELb1ELb0ELb1ELb1EEENS1_21CollectiveEpilogueFwdINS6_IJS8_SA_S9_EEENS6_IJNS7_ILi1EEESI_SI_EEESC_SE_Li128ELb1ELb1ELb1ELb0EEENS1_36VarlenDynamicPersistentTileSchedulerILi128ELi48ELi128ELi128ELb1ELb1ELb0ELb1ELb1ELb1EEEEEEEEEvNT_6ParamsE:
[----:B------:R-:W-:Y:S01]  /*0000*/  LDC R1, c[0x0][0x37c] ;  /* 0x0000df00ff017b82 */ /* 0x000fe20000000800 */
[----:B------:R-:W-:Y:S05]  /*0010*/  EXIT ;  /* 0x000000000000794d */ /* 0x000fea0003800000 */
.L_x_16:
        /* <DEDUP_REMOVED lines=14> */
.L_x_34:


//--------------------- .text._ZN7cutlass13device_kernelIN5flash19enable_sm80_to_sm89INS1_16FlashAttnFwdSm80INS1_25CollectiveMainloopFwdSm80ILi4ELi1ELb0EN4cute5tupleIJNS5_1CILi128EEENS7_ILi48EEENS7_ILi96EEEEEELi96ENS_10bfloat16_tEfNS_4arch4Sm80ELb1ELb0ELb0ELb1ELb1ELb1ELb1ELb1EEENS1_21CollectiveEpilogueFwdINS6_IJS8_SA_S9_EEENS6_IJNS7_ILi1EEESI_SI_EEESC_SE_Li128ELb1ELb1ELb1ELb0EEENS1_36VarlenDynamicPersistentTileSchedulerILi128ELi48ELi128ELi128ELb1ELb1ELb0ELb1ELb1ELb1EEEEEEEEEvNT_6ParamsE --------------------------
	.section	.text._ZN7cutlass13device_kernelIN5flash19enable_sm80_to_sm89INS1_16FlashAttnFwdSm80INS1_25CollectiveMainloopFwdSm80ILi4ELi1ELb0EN4cute5tupleIJNS5_1CILi128EEENS7_ILi48EEENS7_ILi96EEEEEELi96ENS_10bfloat16_tEfNS_4arch4Sm80ELb1ELb0ELb0ELb1ELb1ELb1ELb1ELb1EEENS1_21CollectiveEpilogueFwdINS6_IJS8_SA_S9_EEENS6_IJNS7_ILi1EEESI_SI_EEESC_SE_Li128ELb1ELb1ELb1ELb0EEENS1_36VarlenDynamicPersistentTileSchedulerILi128ELi48ELi128ELi128ELb1ELb1ELb0ELb1ELb1ELb1EEEEEEEEEvNT_6ParamsE,"ax",@progbits
	.align	128
.text._ZN7cutlass13device_kernelIN5flash19enable_sm80_to_sm89INS1_16FlashAttnFwdSm80INS1_25CollectiveMainloopFwdSm80ILi4ELi1ELb0EN4cute5tupleIJNS5_1CILi128EEENS7_ILi48EEENS7_ILi96EEEEEELi96ENS_10bfloat16_tEfNS_4arch4Sm80ELb1ELb0ELb0ELb1ELb1ELb1ELb1ELb1EEENS1_21CollectiveEpilogueFwdINS6_IJS8_SA_S9_EEENS6_IJNS7_ILi1EEESI_SI_EEESC_SE_Li128ELb1ELb1ELb1ELb0EEENS1_36VarlenDynamicPersistentTileSchedulerILi128ELi48ELi128ELi128ELb1ELb1ELb0ELb1ELb1ELb1EEEEEEEEEvNT_6ParamsE:
        .type           _ZN7cutlass13device_kernelIN5flash19enable_sm80_to_sm89INS1_16FlashAttnFwdSm80INS1_25CollectiveMainloopFwdSm80ILi4ELi1ELb0EN4cute5tupleIJNS5_1CILi128EEENS7_ILi48EEENS7_ILi96EEEEEELi96ENS_10bfloat16_tEfNS_4arch4Sm80ELb1ELb0ELb0ELb1ELb1ELb1ELb1ELb1EEENS1_21CollectiveEpilogueFwdINS6_IJS8_SA_S9_EEENS6_IJNS7_ILi1EEESI_SI_EEESC_SE_Li128ELb1ELb1ELb1ELb0EEENS1_36VarlenDynamicPersistentTileSchedulerILi128ELi48ELi128ELi128ELb1ELb1ELb0ELb1ELb1ELb1EEEEEEEEEvNT_6ParamsE,@function
        .size           _ZN7cutlass13device_kernelIN5flash19enable_sm80_to_sm89INS1_16FlashAttnFwdSm80INS1_25CollectiveMainloopFwdSm80ILi4ELi1ELb0EN4cute5tupleIJNS5_1CILi128EEENS7_ILi48EEENS7_ILi96EEEEEELi96ENS_10bfloat16_tEfNS_4arch4Sm80ELb1ELb0ELb0ELb1ELb1ELb1ELb1ELb1EEENS1_21CollectiveEpilogueFwdINS6_IJS8_SA_S9_EEENS6_IJNS7_ILi1EEESI_SI_EEESC_SE_Li128ELb1ELb1ELb1ELb0EEENS1_36VarlenDynamicPersistentTileSchedulerILi128ELi48ELi128ELi128ELb1ELb1ELb0ELb1ELb1ELb1EEEEEEEEEvNT_6ParamsE,(.L_x_35 - _ZN7cutlass13device_kernelIN5flash19enable_sm80_to_sm89INS1_16FlashAttnFwdSm80INS1_25CollectiveMainloopFwdSm80ILi4ELi1ELb0EN4cute5tupleIJNS5_1CILi128EEENS7_ILi48EEENS7_ILi96EEEEEELi96ENS_10bfloat16_tEfNS_4arch4Sm80ELb1ELb0ELb0ELb1ELb1ELb1ELb1ELb1EEENS1_21CollectiveEpilogueFwdINS6_IJS8_SA_S9_EEENS6_IJNS7_ILi1EEESI_SI_EEESC_SE_Li128ELb1ELb1ELb1ELb0EEENS1_36VarlenDynamicPersistentTileSchedulerILi128ELi48ELi128ELi128ELb1ELb1ELb0ELb1ELb1ELb1EEEEEEEEEvNT_6ParamsE)
        .other          _ZN7cutlass13device_kernelIN5flash19enable_sm80_to_sm89INS1_16FlashAttnFwdSm80INS1_25CollectiveMainloopFwdSm80ILi4ELi1ELb0EN4cute5tupleIJNS5_1CILi128EEENS7_ILi48EEENS7_ILi96EEEEEELi96ENS_10bfloat16_tEfNS_4arch4Sm80ELb1ELb0ELb0ELb1ELb1ELb1ELb1ELb1EEENS1_21CollectiveEpilogueFwdINS6_IJS8_SA_S9_EEENS6_IJNS7_ILi1EEESI_SI_EEESC_SE_Li128ELb1ELb1ELb1ELb0EEENS1_36VarlenDynamicPersistentTileSchedulerILi128ELi48ELi128ELi128ELb1ELb1ELb0ELb1ELb1ELb1EEEEEEEEEvNT_6ParamsE,@"STO_CUDA_ENTRY STV_DEFAULT"
_ZN7cutlass13device_kernelIN5flash19enable_sm80_to_sm89INS1_16FlashAttnFwdSm80INS1_25CollectiveMainloopFwdSm80ILi4ELi1ELb0EN4cute5tupleIJNS5_1CILi128EEENS7_ILi48EEENS7_ILi96EEEEEELi96ENS_10bfloat16_tEfNS_4arch4Sm80ELb1ELb0ELb0ELb1ELb1ELb1ELb1ELb1EEENS1_21CollectiveEpilogueFwdINS6_IJS8_SA_S9_EEENS6_IJNS7_ILi1EEESI_SI_EEESC_SE_Li128ELb1ELb1ELb1ELb0EEENS1_36VarlenDynamicPersistentTileSchedulerILi128ELi48ELi128ELi128ELb1ELb1ELb0ELb1ELb1ELb1EEEEEEEEEvNT_6ParamsE:
[----:B------:R-:W-:Y:S01]  /*0000*/  LDC R1, c[0x0][0x37c] ;  /* 0x0000df00ff017b82 */ /* 0x000fe20000000800 */
[----:B------:R-:W-:Y:S05]  /*0010*/  EXIT ;  /* 0x000000000000794d */ /* 0x000fea0003800000 */
.L_x_17:
        /* <DEDUP_REMOVED lines=14> */
.L_x_35:


//--------------------- .nv.shared.reserved.0     --------------------------
	.section	.nv.shared.reserved.0,"aw",@nobits
	.weak		__nv_reservedSMEM_offset_0_alias
	.size		__nv_reservedSMEM_offset_0_alias, 0, 64
	.other		__nv_reservedSMEM_offset_0_alias,@"STO_CUDA_RESERVED_SHARED STV_DEFAULT"
__nv_reservedSMEM_offset_0_alias:
	.zero		0
	.zero		64


//--------------------- .nv.global                --------------------------
	.section	.nv.global,"aw",@nobits
.nv.global:
	.type		_ZN88_INTERNAL_261a9f89_52_flash_fwd_hdim96_bf16_paged_split_softcapall_sm80_cu_6987f922_32284cute1_E,@object
	.size		_ZN88_INTERNAL_261a9f89_52_flash_fwd_hdim96_bf16_paged_split_softcapall_sm80_cu_6987f922_32284cute1_E,(_ZN88_INTERNAL_261a9f89_52_flash_fwd_hdim96_bf16_paged_split_softcapall_sm80_cu_6987f922_32284cuda3std3__45__cpo6cbeginE - _ZN88_INTERNAL_261a9f89_52_flash_fwd_hdim96_bf16_paged_split_softcapall_sm80_cu_6987f922_32284cute1_E)
_ZN88_INTERNAL_261a9f89_52_flash_fwd_hdim96_bf16_paged_split_softcapall_sm80_cu_6987f922_32284cute1_E:
	.zero		1
	.type		_ZN88_INTERNAL_261a9f89_52_flash_fwd_hdim96_bf16_paged_split_softcapall_sm80_cu_6987f922_32284cuda3std3__45__cpo6cbeginE,@object
	.size		_ZN88_INTERNAL_261a9f89_52_flash_fwd_hdim96_bf16_paged_split_softcapall_sm80_cu_6987f922_32284cuda3std3__45__cpo6cbeginE,(_ZN88_INTERNAL_261a9f89_52_flash_fwd_hdim96_bf16_paged_split_softcapall_sm80_cu_6987f922_32284cuda3std3__48in_placeE - _ZN88_INTERNAL_261a9f89_52_flash_fwd_hdim96_bf16_paged_split_softcapall_sm80_cu_6987f922_32284cuda3std3__45__cpo6cbeginE)
_ZN88_INTERNAL_261a9f89_52_flash_fwd_hdim96_bf16_paged_split_softcapall_sm80_cu_6987f922_32284cuda3std3__45__cpo6cbeginE:
	.zero		1
	.type		_ZN88_INTERNAL_261a9f89_52_flash_fwd_hdim96_bf16_paged_split_softcapall_sm80_cu_6987f922_32284cuda3std3__48in_placeE,@object
	.size		_ZN88_INTERNAL_261a9f89_52_flash_fwd_hdim96_bf16_paged_split_softcapall_sm80_cu_6987f922_32284cuda3std3__48in_placeE,(_ZN88_INTERNAL_261a9f89_52_flash_fwd_hdim96_bf16_paged_split_softcapall_sm80_cu_6987f922_32284cuda3std6ranges3__45__cpo9iter_moveE - _ZN88_INTERNAL_261a9f89_52_flash_fwd_hdim96_bf16_paged_split_softcapall_sm80_cu_6987f922_32284cuda3std3__48in_placeE)
_ZN88_INTERNAL_261a9f89_52_flash_fwd_hdim96_bf16_paged_split_softcapall_sm80_cu_6987f922_32284cuda3std3__48in_placeE:
	.zero		1
	.type		_ZN88_INTERNAL_261a9f89_52_flash_fwd_hdim96_bf16_paged_split_softcapall_sm80_cu_6987f922_32284cuda3std6ranges3__45__cpo9iter_moveE,@object
	.size		_ZN88_INTERNAL_261a9f89_52_flash_fwd_hdim96_bf16_paged_split_softcapall_sm80_cu_6987f922_32284cuda3std6ranges3__45__cpo9iter_moveE,(_ZN88_INTERNAL_261a9f89_52_flash_fwd_hdim96_bf16_paged_split_softcapall_sm80_cu_6987f922_32284cuda3std3__45__cpo5beginE - _ZN88_INTERNAL_261a9f89_52_flash_fwd_hdim96_bf16_paged_split_softcapall_sm80_cu_6987f922_32284cuda3std6ranges3__45__cpo9iter_moveE)
_ZN88_INTERNAL_261a9f89_52_flash_fwd_hdim96_bf16_paged_split_softcapall_sm80_cu_6987f922_32284cuda3std6ranges3__45__cpo9iter_moveE:
	.zero		1
	.type		_ZN88_INTERNAL_261a9f89_52_flash_fwd_hdim96_bf16_paged_split_softcapall_sm80_cu_6987f922_32284cuda3std3__45__cpo5beginE,@object
	.size		_ZN88_INTERNAL_261a9f89_52_flash_fwd_hdim96_bf16_paged_split_softcapall_sm80_cu_6987f922_32284cuda3std3__45__cpo5beginE,(_ZN88_INTERNAL_261a9f89_52_flash_fwd_hdim96_bf16_paged_split_softcapall_sm80_cu_6987f922_32284cuda3std3__490_GLOBAL__N__261a9f89_52_flash_fwd_hdim96_bf16_paged_split_softcapall_sm80_cu_6987f922_32286ignoreE - _ZN88_INTERNAL_261a9f89_52_flash_fwd_hdim96_bf16_paged_split_softcapall_sm80_cu_6987f922_32284cuda3std3__45__cpo5beginE)
_ZN88_INTERNAL_261a9f89_52_flash_fwd_hdim96_bf16_paged_split_softcapall_sm80_cu_6987f922_32284cuda3std3__45__cpo5beginE:
	.zero		1
	.type		_ZN88_INTERNAL_261a9f89_52_flash_fwd_hdim96_bf16_paged_split_softcapall_sm80_cu_6987f922_32284cuda3std3__490_GLOBAL__N__261a9f89_52_flash_fwd_hdim96_bf16_paged_split_softcapall_sm80_cu_6987f922_32286ignoreE,@object
	.size		_ZN88_INTERNAL_261a9f89_52_flash_fwd_hdim96_bf16_paged_split_softcapall_sm80_cu_6987f922_32284cuda3std3__490_GLOBAL__N__261a9f89_52_flash_fwd_hdim96_bf16_paged_split_softcapall_sm80_cu_6987f922_32286ignoreE,(_ZN88_INTERNAL_261a9f89_52_flash_fwd_hdim96_bf16_paged_split_softcapall_sm80_cu_6987f922_32284cute7productE - _ZN88_INTERNAL_261a9f89_52_flash_fwd_hdim96_bf16_paged_split_softcapall_sm80_cu_6987f922_32284cuda3std3__490_GLOBAL__N__261a9f89_52_flash_fwd_hdim96_bf16_paged_split_softcapall_sm80_cu_6987f922_32286ignoreE)
_ZN88_INTERNAL_261a9f89_52_flash_fwd_hdim96_bf16_paged_split_softcapall_sm80_cu_6987f922_32284cuda3std3__490_GLOBAL__N__261a9f89_52_flash_fwd_hdim96_bf16_paged_split_softcapall_sm80_cu_6987f922_32286ignoreE:
	.zero		1
	.type		_ZN88_INTERNAL_261a9f89_52_flash_fwd_hdim96_bf16_paged_split_softcapall_sm80_cu_6987f922_32284cute7productE,@object
	.size		_ZN88_INTERNAL_261a9f89_52_flash_fwd_hdim96_bf16_paged_split_softcapall_sm80_cu_6987f922_32284cute7productE,(_ZN88_INTERNAL_261a9f89_52_flash_fwd_hdim96_bf16_paged_split_softcapall_sm80_cu_6987f922_32284cuda3std3__45__cpo3endE - _ZN88_INTERNAL_261a9f89_52_flash_fwd_hdim96_bf16_paged_split_softcapall_sm80_cu_6987f922_32284cute7productE)
_ZN88_INTERNAL_261a9f89_52_flash_fwd_hdim96_bf16_paged_split_softcapall_sm80_cu_6987f922_32284cute7productE:
	.zero		1
	.type		_ZN88_INTERNAL_261a9f89_52_flash_fwd_hdim96_bf16_paged_split_softcapall_sm80_cu_6987f922_32284cuda3std3__45__cpo3endE,@object
	.size		_ZN88_INTERNAL_261a9f89_52_flash_fwd_hdim96_bf16_paged_split_softcapall_sm80_cu_6987f922_32284cuda3std3__45__cpo3endE,(_ZN88_INTERNAL_261a9f89_52_flash_fwd_hdim96_bf16_paged_split_softcapall_sm80_cu_6987f922_32284cuda3std3__419piecewise_constructE - _ZN88_INTERNAL_261a9f89_52_flash_fwd_hdim96_bf16_paged_split_softcapall_sm80_cu_6987f922_32284cuda3std3__45__cpo3endE)
_ZN88_INTERNAL_261a9f89_52_flash_fwd_hdim96_bf16_paged_split_softcapall_sm80_cu_6987f922_32284cuda3std3__45__cpo3endE:
	.zero		1
	.type		_ZN88_INTERNAL_261a9f89_52_flash_fwd_hdim96_bf16_paged_split_softcapall_sm80_cu_6987f922_32284cuda3std3__419piecewise_constructE,@object
	.size		_ZN88_INTERNAL_261a9f89_52_flash_fwd_hdim96_bf16_paged_split_softcapall_sm80_cu_6987f922_32284cuda3std3__419piecewise_constructE,(_ZN88_INTERNAL_261a9f89_52_flash_fwd_hdim96_bf16_paged_split_softcapall_sm80_cu_6987f922_32284cuda3std3__45__cpo4cendE - _ZN88_INTERNAL_261a9f89_52_flash_fwd_hdim96_bf16_paged_split_softcapall_sm80_cu_6987f922_32284cuda3std3__419piecewise_constructE)
_ZN88_INTERNAL_261a9f89_52_flash_fwd_hdim96_bf16_paged_split_softcapall_sm80_cu_6987f922_32284cuda3std3__419piecewise_constructE:
	.zero		1
	.type		_ZN88_INTERNAL_261a9f89_52_flash_fwd_hdim96_bf16_paged_split_softcapall_sm80_cu_6987f922_32284cuda3std3__45__cpo4cendE,@object
	.size		_ZN88_INTERNAL_261a9f89_52_flash_fwd_hdim96_bf16_paged_split_softcapall_sm80_cu_6987f922_32284cuda3std3__45__cpo4cendE,(_ZN88_INTERNAL_261a9f89_52_flash_fwd_hdim96_bf16_paged_split_softcapall_sm80_cu_6987f922_32284cuda3std6ranges3__45__cpo4swapE - _ZN88_INTERNAL_261a9f89_52_flash_fwd_hdim96_bf16_paged_split_softcapall_sm80_cu_6987f922_32284cuda3std3__45__cpo4cendE)
_ZN88_INTERNAL_261a9f89_52_flash_fwd_hdim96_bf16_paged_split_softcapall_sm80_cu_6987f922_32284cuda3std3__45__cpo4cendE:
	.zero		1
	.type		_ZN88_INTERNAL_261a9f89_52_flash_fwd_hdim96_bf16_paged_split_softcapall_sm80_cu_6987f922_32284cuda3std6ranges3__45__cpo4swapE,@object
	.size		_ZN88_INTERNAL_261a9f89_52_flash_fwd_hdim96_bf16_paged_split_softcapall_sm80_cu_6987f922_32284cuda3std6ranges3__45__cpo4swapE,(.L_7 - _ZN88_INTERNAL_261a9f89_52_flash_fwd_hdim96_bf16_paged_split_softcapall_sm80_cu_6987f922_32284cuda3std6ranges3__45__cpo4swapE)
_ZN88_INTERNAL_261a9f89_52_flash_fwd_hdim96_bf16_paged_split_softcapall_sm80_cu_6987f922_32284cuda3std6ranges3__45__cpo4swapE:
	.zero		1
.L_7:


//--------------------- .nv.constant0._ZN7cutlass13device_kernelIN5flash19enable_sm80_to_sm89INS1_16FlashAttnFwdSm80INS1_25CollectiveMainloopFwdSm80ILi4ELi1ELb0EN4cute5tupleIJNS5_1CILi128EEENS7_ILi64EEENS7_ILi96EEEEEELi96ENS_10bfloat16_tEfNS_4arch4Sm80ELb0ELb0ELb1ELb0ELb1ELb0ELb1ELb1EEENS1_21CollectiveEpilogueFwdINS6_IJS8_SA_S9_EEENS6_IJNS7_ILi1EEESI_SI_EEESC_SE_Li128ELb0ELb1ELb1ELb0EEENS1_19SingleTileSchedulerILb0ELb1ELb1ELi128EEEEEEEEEvNT_6ParamsE --------------------------
	.section	.nv.constant0._ZN7cutlass13device_kernelIN5flash19enable_sm80_to_sm89INS1_16FlashAttnFwdSm80INS1_25CollectiveMainloopFwdSm80ILi4ELi1ELb0EN4cute5tupleIJNS5_1CILi128EEENS7_ILi64EEENS7_ILi96EEEEEELi96ENS_10bfloat16_tEfNS_4arch4Sm80ELb0ELb0ELb1ELb0ELb1ELb0ELb1ELb1EEENS1_21CollectiveEpilogueFwdINS6_IJS8_SA_S9_EEENS6_IJNS7_ILi1EEESI_SI_EEESC_SE_Li128ELb0ELb1ELb1ELb0EEENS1_19SingleTileSchedulerILb0ELb1ELb1ELi128EEEEEEEEEvNT_6ParamsE,"a",@progbits
	.sectionflags	@""
	.align	4
.nv.constant0._ZN7cutlass13device_kernelIN5flash19enable_sm80_to_sm89INS1_16FlashAttnFwdSm80INS1_25CollectiveMainloopFwdSm80ILi4ELi1ELb0EN4cute5tupleIJNS5_1CILi128EEENS7_ILi64EEENS7_ILi96EEEEEELi96ENS_10bfloat16_tEfNS_4arch4Sm80ELb0ELb0ELb1ELb0ELb1ELb0ELb1ELb1EEENS1_21CollectiveEpilogueFwdINS6_IJS8_SA_S9_EEENS6_IJNS7_ILi1EEESI_SI_EEESC_SE_Li128ELb0ELb1ELb1ELb0EEENS1_19SingleTileSchedulerILb0ELb1ELb1ELi128EEEEEEEEEvNT_6ParamsE:
	.zero		1944


//--------------------- .nv.constant0._ZN7cutlass13device_kernelIN5flash19enable_sm80_to_sm89INS1_16FlashAttnFwdSm80INS1_25CollectiveMainloopFwdSm80ILi4ELi1ELb0EN4cute5tupleIJNS5_1CILi128EEENS7_ILi48EEENS7_ILi96EEEEEELi96ENS_10bfloat16_tEfNS_4arch4Sm80ELb0ELb0ELb1ELb1ELb1ELb0ELb1ELb1EEENS1_21CollectiveEpilogueFwdINS6_IJS8_SA_S9_EEENS6_IJNS7_ILi1EEESI_SI_EEESC_SE_Li128ELb1ELb1ELb1ELb0EEENS1_36VarlenDynamicPersistentTileSchedulerILi128ELi48ELi128ELi128ELb1ELb1ELb0ELb0ELb1ELb1EEEEEEEEEvNT_6ParamsE --------------------------
	.section	.nv.constant0._ZN7cutlass13device_kernelIN5flash19enable_sm80_to_sm89INS1_16FlashAttnFwdSm80INS1_25CollectiveMainloopFwdSm80ILi4ELi1ELb0EN4cute5tupleIJNS5_1CILi128EEENS7_ILi48EEENS7_ILi96EEEEEELi96ENS_10bfloat16_tEfNS_4arch4Sm80ELb0ELb0ELb1ELb1ELb1ELb0ELb1ELb1EEENS1_21CollectiveEpilogueFwdINS6_IJS8_SA_S9_EEENS6_IJNS7_ILi1EEESI_SI_EEESC_SE_Li128ELb1ELb1ELb1ELb0EEENS1_36VarlenDynamicPersistentTileSchedulerILi128ELi48ELi128ELi128ELb1ELb1ELb0ELb0ELb1ELb1EEEEEEEEEvNT_6ParamsE,"a",@progbits
	.sectionflags	@""
	.align	4
.nv.constant0._ZN7cutlass13device_kernelIN5flash19enable_sm80_to_sm89INS1_16FlashAttnFwdSm80INS1_25CollectiveMainloopFwdSm80ILi4ELi1ELb0EN4cute5tupleIJNS5_1CILi128EEENS7_ILi48EEENS7_ILi96EEEEEELi96ENS_10bfloat16_tEfNS_4arch4Sm80ELb0ELb0ELb1ELb1ELb1ELb0ELb1ELb1EEENS1_21CollectiveEpilogueFwdINS6_IJS8_SA_S9_EEENS6_IJNS7_ILi1EEESI_SI_EEESC_SE_Li128ELb1ELb1ELb1ELb0EEENS1_36VarlenDynamicPersistentTileSchedulerILi128ELi48ELi128ELi128ELb1ELb1ELb0ELb0ELb1ELb1EEEEEEEEEvNT_6ParamsE:
	.zero		1976


//--------------------- .nv.constant0._ZN7cutlass13device_kernelIN5flash19enable_sm80_to_sm89INS1_16FlashAttnFwdSm80INS1_25CollectiveMainloopFwdSm80ILi4ELi1ELb0EN4cute5tupleIJNS5_1CILi128EEENS7_ILi48EEENS7_ILi96EEEEEELi96ENS_10bfloat16_tEfNS_4arch4Sm80ELb0ELb0ELb1ELb1ELb1ELb1ELb1ELb1EEENS1_21CollectiveEpilogueFwdINS6_IJS8_SA_S9_EEENS6_IJNS7_ILi1EEESI_SI_EEESC_SE_Li128ELb1ELb1ELb1ELb0EEENS1_36VarlenDynamicPersistentTileSchedulerILi128ELi48ELi128ELi128ELb1ELb1ELb0ELb0ELb1ELb1EEEEEEEEEvNT_6ParamsE --------------------------
	.section	.nv.constant0._ZN7cutlass13device_kernelIN5flash19enable_sm80_to_sm89INS1_16FlashAttnFwdSm80INS1_25CollectiveMainloopFwdSm80ILi4ELi1ELb0EN4cute5tupleIJNS5_1CILi128EEENS7_ILi48EEENS7_ILi96EEEEEELi96ENS_10bfloat16_tEfNS_4arch4Sm80ELb0ELb0ELb1ELb1ELb1ELb1ELb1ELb1EEENS1_21CollectiveEpilogueFwdINS6_IJS8_SA_S9_EEENS6_IJNS7_ILi1EEESI_SI_EEESC_SE_Li128ELb1ELb1ELb1ELb0EEENS1_36VarlenDynamicPersistentTileSchedulerILi128ELi48ELi128ELi128ELb1ELb1ELb0ELb0ELb1ELb1EEEEEEEEEvNT_6ParamsE,"a",@progbits
	.sectionflags	@""
	.align	4
.nv.constant0._ZN7cutlass13device_kernelIN5flash19enable_sm80_to_sm89INS1_16FlashAttnFwdSm80INS1_25CollectiveMainloopFwdSm80ILi4ELi1ELb0EN4cute5tupleIJNS5_1CILi128EEENS7_ILi48EEENS7_ILi96EEEEEELi96ENS_10bfloat16_tEfNS_4arch4Sm80ELb0ELb0ELb1ELb1ELb1ELb1ELb1ELb1EEENS1_21CollectiveEpilogueFwdINS6_IJS8_SA_S9_EEENS6_IJNS7_ILi1EEESI_SI_EEESC_SE_Li128ELb1ELb1ELb1ELb0EEENS1_36VarlenDynamicPersistentTileSchedulerILi128ELi48ELi128ELi128ELb1ELb1ELb0ELb0ELb1ELb1EEEEEEEEEvNT_6ParamsE:
	.zero		1976


//--------------------- .nv.constant0._ZN7cutlass13device_kernelIN5flash19enable_sm80_to_sm89INS1_16FlashAttnFwdSm80INS1_25CollectiveMainloopFwdSm80ILi4ELi1ELb0EN4cute5tupleIJNS5_1CILi128EEENS7_ILi48EEENS7_ILi96EEEEEELi96ENS_10bfloat16_tEfNS_4arch4Sm80ELb0ELb1ELb1ELb0ELb1ELb0ELb1ELb1EEENS1_21CollectiveEpilogueFwdINS6_IJS8_SA_S9_EEENS6_IJNS7_ILi1EEESI_SI_EEESC_SE_Li128ELb0ELb1ELb1ELb0EEENS1_19SingleTileSchedulerILb0ELb1ELb1ELi128EEEEEEEEEvNT_6ParamsE --------------------------
	.section	.nv.constant0._ZN7cutlass13device_kernelIN5flash19enable_sm80_to_sm89INS1_16FlashAttnFwdSm80INS1_25CollectiveMainloopFwdSm80ILi4ELi1ELb0EN4cute5tupleIJNS5_1CILi128EEENS7_ILi48EEENS7_ILi96EEEEEELi96ENS_10bfloat16_tEfNS_4arch4Sm80ELb0ELb1ELb1ELb0ELb1ELb0ELb1ELb1EEENS1_21CollectiveEpilogueFwdINS6_IJS8_SA_S9_EEENS6_IJNS7_ILi1EEESI_SI_EEESC_SE_Li128ELb0ELb1ELb1ELb0EEENS1_19SingleTileSchedulerILb0ELb1ELb1ELi128EEEEEEEEEvNT_6ParamsE,"a",@progbits
	.sectionflags	@""
	.align	4
.nv.constant0._ZN7cutlass13device_kernelIN5flash19enable_sm80_to_sm89INS1_16FlashAttnFwdSm80INS1_25CollectiveMainloopFwdSm80ILi4ELi1ELb0EN4cute5tupleIJNS5_1CILi128EEENS7_ILi48EEENS7_ILi96EEEEEELi96ENS_10bfloat16_tEfNS_4arch4Sm80ELb0ELb1ELb1ELb0ELb1ELb0ELb1ELb1EEENS1_21CollectiveEpilogueFwdINS6_IJS8_SA_S9_EEENS6_IJNS7_ILi1EEESI_SI_EEESC_SE_Li128ELb0ELb1ELb1ELb0EEENS1_19SingleTileSchedulerILb0ELb1ELb1ELi128EEEEEEEEEvNT_6ParamsE:
	.zero		1944


//--------------------- .nv.constant0._ZN7cutlass13device_kernelIN5flash19enable_sm80_to_sm89INS1_16FlashAttnFwdSm80INS1_25CollectiveMainloopFwdSm80ILi4ELi1ELb0EN4cute5tupleIJNS5_1CILi128EEENS7_ILi48EEENS7_ILi96EEEEEELi96ENS_10bfloat16_tEfNS_4arch4Sm80ELb0ELb1ELb1ELb1ELb1ELb0ELb1ELb1EEENS1_21CollectiveEpilogueFwdINS6_IJS8_SA_S9_EEENS6_IJNS7_ILi1EEESI_SI_EEESC_SE_Li128ELb1ELb1ELb1ELb0EEENS1_36VarlenDynamicPersistentTileSchedulerILi128ELi48ELi128ELi128ELb1ELb1ELb0ELb1ELb0ELb1EEEEEEEEEvNT_6ParamsE --------------------------
	.section	.nv.constant0._ZN7cutlass13device_kernelIN5flash19enable_sm80_to_sm89INS1_16FlashAttnFwdSm80INS1_25CollectiveMainloopFwdSm80ILi4ELi1ELb0EN4cute5tupleIJNS5_1CILi128EEENS7_ILi48EEENS7_ILi96EEEEEELi96ENS_10bfloat16_tEfNS_4arch4Sm80ELb0ELb1ELb1ELb1ELb1ELb0ELb1ELb1EEENS1_21CollectiveEpilogueFwdINS6_IJS8_SA_S9_EEENS6_IJNS7_ILi1EEESI_SI_EEESC_SE_Li128ELb1ELb1ELb1ELb0EEENS1_36VarlenDynamicPersistentTileSchedulerILi128ELi48ELi128ELi128ELb1ELb1ELb0ELb1ELb0ELb1EEEEEEEEEvNT_6ParamsE,"a",@progbits
	.sectionflags	@""
	.align	4
.nv.constant0._ZN7cutlass13device_kernelIN5flash19enable_sm80_to_sm89INS1_16FlashAttnFwdSm80INS1_25CollectiveMainloopFwdSm80ILi4ELi1ELb0EN4cute5tupleIJNS5_1CILi128EEENS7_ILi48EEENS7_ILi96EEEEEELi96ENS_10bfloat16_tEfNS_4arch4Sm80ELb0ELb1ELb1ELb1ELb1ELb0ELb1ELb1EEENS1_21CollectiveEpilogueFwdINS6_IJS8_SA_S9_EEENS6_IJNS7_ILi1EEESI_SI_EEESC_SE_Li128ELb1ELb1ELb1ELb0EEENS1_36VarlenDynamicPersistentTileSchedulerILi128ELi48ELi128ELi128ELb1ELb1ELb0ELb1ELb0ELb1EEEEEEEEEvNT_6ParamsE:
	.zero		1976


//--------------------- .nv.constant0._ZN7cutlass13device_kernelIN5flash19enable_sm80_to_sm89INS1_16FlashAttnFwdSm80INS1_25CollectiveMainloopFwdSm80ILi4ELi1ELb0EN4cute5tupleIJNS5_1CILi128EEENS7_ILi48EEENS7_ILi96EEEEEELi96ENS_10bfloat16_tEfNS_4arch4Sm80ELb0ELb1ELb1ELb1ELb1ELb1ELb1ELb1EEENS1_21CollectiveEpilogueFwdINS6_IJS8_SA_S9_EEENS6_IJNS7_ILi1EEESI_SI_EEESC_SE_Li128ELb1ELb1ELb1ELb0EEENS1_36VarlenDynamicPersistentTileSchedulerILi128ELi48ELi128ELi128ELb1ELb1ELb0ELb1ELb0ELb1EEEEEEEEEvNT_6ParamsE --------------------------
	.section	.nv.constant0._ZN7cutlass13device_kernelIN5flash19enable_sm80_to_sm89INS1_16FlashAttnFwdSm80INS1_25CollectiveMainloopFwdSm80ILi4ELi1ELb0EN4cute5tupleIJNS5_1CILi128EEENS7_ILi48EEENS7_ILi96EEEEEELi96ENS_10bfloat16_tEfNS_4arch4Sm80ELb0ELb1ELb1ELb1ELb1ELb1ELb1ELb1EEENS1_21CollectiveEpilogueFwdINS6_IJS8_SA_S9_EEENS6_IJNS7_ILi1EEESI_SI_EEESC_SE_Li128ELb1ELb1ELb1ELb0EEENS1_36VarlenDynamicPersistentTileSchedulerILi128ELi48ELi128ELi128ELb1ELb1ELb0ELb1ELb0ELb1EEEEEEEEEvNT_6ParamsE,"a",@progbits
	.sectionflags	@""
	.align	4
.nv.constant0._ZN7cutlass13device_kernelIN5flash19enable_sm80_to_sm89INS1_16FlashAttnFwdSm80INS1_25CollectiveMainloopFwdSm80ILi4ELi1ELb0EN4cute5tupleIJNS5_1CILi128EEENS7_ILi48EEENS7_ILi96EEEEEELi96ENS_10bfloat16_tEfNS_4arch4Sm80ELb0ELb1ELb1ELb1ELb1ELb1ELb1ELb1EEENS1_21CollectiveEpilogueFwdINS6_IJS8_SA_S9_EEENS6_IJNS7_ILi1EEESI_SI_EEESC_SE_Li128ELb1ELb1ELb1ELb0EEENS1_36VarlenDynamicPersistentTileSchedulerILi128ELi48ELi128ELi128ELb1ELb1ELb0ELb1ELb0ELb1EEEEEEEEEvNT_6ParamsE:
	.zero		1976


//--------------------- .nv.constant0._ZN7cutlass13device_kernelIN5flash19enable_sm80_to_sm89INS1_16FlashAttnFwdSm80INS1_25CollectiveMainloopFwdSm80ILi4ELi1ELb0EN4cute5tupleIJNS5_1CILi128EEENS7_ILi64EEENS7_ILi96EEEEEELi96ENS_10bfloat16_tEfNS_4arch4Sm80ELb1ELb0ELb1ELb0ELb1ELb0ELb1ELb1EEENS1_21CollectiveEpilogueFwdINS6_IJS8_SA_S9_EEENS6_IJNS7_ILi1EEESI_SI_EEESC_SE_Li128ELb0ELb1ELb1ELb0EEENS1_30DynamicPersistentTileSchedulerILi128ELi128ELb1ELb1ELb0EEEEEEEEEvNT_6ParamsE --------------------------
	.section	.nv.constant0._ZN7cutlass13device_kernelIN5flash19enable_sm80_to_sm89INS1_16FlashAttnFwdSm80INS1_25CollectiveMainloopFwdSm80ILi4ELi1ELb0EN4cute5tupleIJNS5_1CILi128EEENS7_ILi64EEENS7_ILi96EEEEEELi96ENS_10bfloat16_tEfNS_4arch4Sm80ELb1ELb0ELb1ELb0ELb1ELb0ELb1ELb1EEENS1_21CollectiveEpilogueFwdINS6_IJS8_SA_S9_EEENS6_IJNS7_ILi1EEESI_SI_EEESC_SE_Li128ELb0ELb1ELb1ELb0EEENS1_30DynamicPersistentTileSchedulerILi128ELi128ELb1ELb1ELb0EEEEEEEEEvNT_6ParamsE,"a",@progbits
	.sectionflags	@""
	.align	4
.nv.constant0._ZN7cutlass13device_kernelIN5flash19enable_sm80_to_sm89INS1_16FlashAttnFwdSm80INS1_25CollectiveMainloopFwdSm80ILi4ELi1ELb0EN4cute5tupleIJNS5_1CILi128EEENS7_ILi64EEENS7_ILi96EEEEEELi96ENS_10bfloat16_tEfNS_4arch4Sm80ELb1ELb0ELb1ELb0ELb1ELb0ELb1ELb1EEENS1_21CollectiveEpilogueFwdINS6_IJS8_SA_S9_EEENS6_IJNS7_ILi1EEESI_SI_EEESC_SE_Li128ELb0ELb1ELb1ELb0EEENS1_30DynamicPersistentTileSchedulerILi128ELi128ELb1ELb1ELb0EEEEEEEEEvNT_6ParamsE:
	.zero		1960


//--------------------- .nv.constant0._ZN7cutlass13device_kernelIN5flash19enable_sm80_to_sm89INS1_16FlashAttnFwdSm80INS1_25CollectiveMainloopFwdSm80ILi4ELi1ELb0EN4cute5tupleIJNS5_1CILi128EEENS7_ILi48EEENS7_ILi96EEEEEELi96ENS_10bfloat16_tEfNS_4arch4Sm80ELb1ELb0ELb1ELb1ELb1ELb0ELb1ELb1EEENS1_21CollectiveEpilogueFwdINS6_IJS8_SA_S9_EEENS6_IJNS7_ILi1EEESI_SI_EEESC_SE_Li128ELb1ELb1ELb1ELb0EEENS1_36VarlenDynamicPersistentTileSchedulerILi128ELi48ELi128ELi128ELb1ELb1ELb0ELb1ELb1ELb1EEEEEEEEEvNT_6ParamsE --------------------------
	.section	.nv.constant0._ZN7cutlass13device_kernelIN5flash19enable_sm80_to_sm89INS1_16FlashAttnFwdSm80INS1_25CollectiveMainloopFwdSm80ILi4ELi1ELb0EN4cute5tupleIJNS5_1CILi128EEENS7_ILi48EEENS7_ILi96EEEEEELi96ENS_10bfloat16_tEfNS_4arch4Sm80ELb1ELb0ELb1ELb1ELb1ELb0ELb1ELb1EEENS1_21CollectiveEpilogueFwdINS6_IJS8_SA_S9_EEENS6_IJNS7_ILi1EEESI_SI_EEESC_SE_Li128ELb1ELb1ELb1ELb0EEENS1_36VarlenDynamicPersistentTileSchedulerILi128ELi48ELi128ELi128ELb1ELb1ELb0ELb1ELb1ELb1EEEEEEEEEvNT_6ParamsE,"a",@progbits
	.sectionflags	@""
	.align	4
.nv.constant0._ZN7cutlass13device_kernelIN5flash19enable_sm80_to_sm89INS1_16FlashAttnFwdSm80INS1_25CollectiveMainloopFwdSm80ILi4ELi1ELb0EN4cute5tupleIJNS5_1CILi128EEENS7_ILi48EEENS7_ILi96EEEEEELi96ENS_10bfloat16_tEfNS_4arch4Sm80ELb1ELb0ELb1ELb1ELb1ELb0ELb1ELb1EEENS1_21CollectiveEpilogueFwdINS6_IJS8_SA_S9_EEENS6_IJNS7_ILi1EEESI_SI_EEESC_SE_Li128ELb1ELb1ELb1ELb0EEENS1_36VarlenDynamicPersistentTileSchedulerILi128ELi48ELi128ELi128ELb1ELb1ELb0ELb1ELb1ELb1EEEEEEEEEvNT_6ParamsE:
	.zero		1976


//--------------------- .nv.constant0._ZN7cutlass13device_kernelIN5flash19enable_sm80_to_sm89INS1_16FlashAttnFwdSm80INS1_25CollectiveMainloopFwdSm80ILi4ELi1ELb0EN4cute5tupleIJNS5_1CILi128EEENS7_ILi48EEENS7_ILi96EEEEEELi96ENS_10bfloat16_tEfNS_4arch4Sm80ELb1ELb0ELb1ELb1ELb1ELb1ELb1ELb1EEENS1_21CollectiveEpilogueFwdINS6_IJS8_SA_S9_EEENS6_IJNS7_ILi1EEESI_SI_EEESC_SE_Li128ELb1ELb1ELb1ELb0EEENS1_36VarlenDynamicPersistentTileSchedulerILi128ELi48ELi128ELi128ELb1ELb1ELb0ELb1ELb1ELb1EEEEEEEEEvNT_6ParamsE --------------------------
	.section	.nv.constant0._ZN7cutlass13device_kernelIN5flash19enable_sm80_to_sm89INS1_16FlashAttnFwdSm80INS1_25CollectiveMainloopFwdSm80ILi4ELi1ELb0EN4cute5tupleIJNS5_1CILi128EEENS7_ILi48EEENS7_ILi96EEEEEELi96ENS_10bfloat16_tEfNS_4arch4Sm80ELb1ELb0ELb1ELb1ELb1ELb1ELb1ELb1EEENS1_21CollectiveEpilogueFwdINS6_IJS8_SA_S9_EEENS6_IJNS7_ILi1EEESI_SI_EEESC_SE_Li128ELb1ELb1ELb1ELb0EEENS1_36VarlenDynamicPersistentTileSchedulerILi128ELi48ELi128ELi128ELb1ELb1ELb0ELb1ELb1ELb1EEEEEEEEEvNT_6ParamsE,"a",@progbits
	.sectionflags	@""
	.align	4
.nv.constant0._ZN7cutlass13device_kernelIN5flash19enable_sm80_to_sm89INS1_16FlashAttnFwdSm80INS1_25CollectiveMainloopFwdSm80ILi4ELi1ELb0EN4cute5tupleIJNS5_1CILi128EEENS7_ILi48EEENS7_ILi96EEEEEELi96ENS_10bfloat16_tEfNS_4arch4Sm80ELb1ELb0ELb1ELb1ELb1ELb1ELb1ELb1EEENS1_21CollectiveEpilogueFwdINS6_IJS8_SA_S9_EEENS6_IJNS7_ILi1EEESI_SI_EEESC_SE_Li128ELb1ELb1ELb1ELb0EEENS1_36VarlenDynamicPersistentTileSchedulerILi128ELi48ELi128ELi128ELb1ELb1ELb0ELb1ELb1ELb1EEEEEEEEEvNT_6ParamsE:
	.zero		1976


//--------------------- .nv.constant0._ZN7cutlass13device_kernelIN5flash19enable_sm80_to_sm89INS1_16FlashAttnFwdSm80INS1_25CollectiveMainloopFwdSm80ILi4ELi1ELb0EN4cute5tupleIJNS5_1CILi128EEENS7_ILi64EEENS7_ILi96EEEEEELi96ENS_10bfloat16_tEfNS_4arch4Sm80ELb0ELb0ELb0ELb0ELb1ELb0ELb1ELb1EEENS1_21CollectiveEpilogueFwdINS6_IJS8_SA_S9_EEENS6_IJNS7_ILi1EEESI_SI_EEESC_SE_Li128ELb0ELb1ELb1ELb0EEENS1_19SingleTileSchedulerILb0ELb1ELb1ELi128EEEEEEEEEvNT_6ParamsE --------------------------
	.section	.nv.constant0._ZN7cutlass13device_kernelIN5flash19enable_sm80_to_sm89INS1_16FlashAttnFwdSm80INS1_25CollectiveMainloopFwdSm80ILi4ELi1ELb0EN4cute5tupleIJNS5_1CILi128EEENS7_ILi64EEENS7_ILi96EEEEEELi96ENS_10bfloat16_tEfNS_4arch4Sm80ELb0ELb0ELb0ELb0ELb1ELb0ELb1ELb1EEENS1_21CollectiveEpilogueFwdINS6_IJS8_SA_S9_EEENS6_IJNS7_ILi1EEESI_SI_EEESC_SE_Li128ELb0ELb1ELb1ELb0EEENS1_19SingleTileSchedulerILb0ELb1ELb1ELi128EEEEEEEEEvNT_6ParamsE,"a",@progbits
	.sectionflags	@""
	.align	4
.nv.constant0._ZN7cutlass13device_kernelIN5flash19enable_sm80_to_sm89INS1_16FlashAttnFwdSm80INS1_25CollectiveMainloopFwdSm80ILi4ELi1ELb0EN4cute5tupleIJNS5_1CILi128EEENS7_ILi64EEENS7_ILi96EEEEEELi96ENS_10bfloat16_tEfNS_4arch4Sm80ELb0ELb0ELb0ELb0ELb1ELb0ELb1ELb1EEENS1_21CollectiveEpilogueFwdINS6_IJS8_SA_S9_EEENS6_IJNS7_ILi1EEESI_SI_EEESC_SE_Li128ELb0ELb1ELb1ELb0EEENS1_19SingleTileSchedulerILb0ELb1ELb1ELi128EEEEEEEEEvNT_6ParamsE:
	.zero		1944


//--------------------- .nv.constant0._ZN7cutlass13device_kernelIN5flash19enable_sm80_to_sm89INS1_16FlashAttnFwdSm80INS1_25CollectiveMainloopFwdSm80ILi4ELi1ELb0EN4cute5tupleIJNS5_1CILi128EEENS7_ILi48EEENS7_ILi96EEEEEELi96ENS_10bfloat16_tEfNS_4arch4Sm80ELb0ELb0ELb0ELb1ELb1ELb0ELb1ELb1EEENS1_21CollectiveEpilogueFwdINS6_IJS8_SA_S9_EEENS6_IJNS7_ILi1EEESI_SI_EEESC_SE_Li128ELb1ELb1ELb1ELb0EEENS1_36VarlenDynamicPersistentTileSchedulerILi128ELi48ELi128ELi128ELb1ELb1ELb0ELb0ELb1ELb1EEEEEEEEEvNT_6ParamsE --------------------------
	.section	.nv.constant0._ZN7cutlass13device_kernelIN5flash19enable_sm80_to_sm89INS1_16FlashAttnFwdSm80INS1_25CollectiveMainloopFwdSm80ILi4ELi1ELb0EN4cute5tupleIJNS5_1CILi128EEENS7_ILi48EEENS7_ILi96EEEEEELi96ENS_10bfloat16_tEfNS_4arch4Sm80ELb0ELb0ELb0ELb1ELb1ELb0ELb1ELb1EEENS1_21CollectiveEpilogueFwdINS6_IJS8_SA_S9_EEENS6_IJNS7_ILi1EEESI_SI_EEESC_SE_Li128ELb1ELb1ELb1ELb0EEENS1_36VarlenDynamicPersistentTileSchedulerILi128ELi48ELi128ELi128ELb1ELb1ELb0ELb0ELb1ELb1EEEEEEEEEvNT_6ParamsE,"a",@progbits
	.sectionflags	@""
	.align	4
.nv.constant0._ZN7cutlass13device_kernelIN5flash19enable_sm80_to_sm89INS1_16FlashAttnFwdSm80INS1_25CollectiveMainloopFwdSm80ILi4ELi1ELb0EN4cute5tupleIJNS5_1CILi128EEENS7_ILi48EEENS7_ILi96EEEEEELi96ENS_10bfloat16_tEfNS_4arch4Sm80ELb0ELb0ELb0ELb1ELb1ELb0ELb1ELb1EEENS1_21CollectiveEpilogueFwdINS6_IJS8_SA_S9_EEENS6_IJNS7_ILi1EEESI_SI_EEESC_SE_Li128ELb1ELb1ELb1ELb0EEENS1_36VarlenDynamicPersistentTileSchedulerILi128ELi48ELi128ELi128ELb1ELb1ELb0ELb0ELb1ELb1EEEEEEEEEvNT_6ParamsE:
	.zero		1976


//--------------------- .nv.constant0._ZN7cutlass13device_kernelIN5flash19enable_sm80_to_sm89INS1_16FlashAttnFwdSm80INS1_25CollectiveMainloopFwdSm80ILi4ELi1ELb0EN4cute5tupleIJNS5_1CILi128EEENS7_ILi48EEENS7_ILi96EEEEEELi96ENS_10bfloat16_tEfNS_4arch4Sm80ELb0ELb0ELb0ELb1ELb1ELb1ELb1ELb1EEENS1_21CollectiveEpilogueFwdINS6_IJS8_SA_S9_EEENS6_IJNS7_ILi1EEESI_SI_EEESC_SE_Li128ELb1ELb1ELb1ELb0EEENS1_36VarlenDynamicPersistentTileSchedulerILi128ELi48ELi128ELi128ELb1ELb1ELb0ELb0ELb1ELb1EEEEEEEEEvNT_6ParamsE --------------------------
	.section	.nv.constant0._ZN7cutlass13device_kernelIN5flash19enable_sm80_to_sm89INS1_16FlashAttnFwdSm80INS1_25CollectiveMainloopFwdSm80ILi4ELi1ELb0EN4cute5tupleIJNS5_1CILi128EEENS7_ILi48EEENS7_ILi96EEEEEELi96ENS_10bfloat16_tEfNS_4arch4Sm80ELb0ELb0ELb0ELb1ELb1ELb1ELb1ELb1EEENS1_21CollectiveEpilogueFwdINS6_IJS8_SA_S9_EEENS6_IJNS7_ILi1EEESI_SI_EEESC_SE_Li128ELb1ELb1ELb1ELb0EEENS1_36VarlenDynamicPersistentTileSchedulerILi128ELi48ELi128ELi128ELb1ELb1ELb0ELb0ELb1ELb1EEEEEEEEEvNT_6ParamsE,"a",@progbits
	.sectionflags	@""
	.align	4
.nv.constant0._ZN7cutlass13device_kernelIN5flash19enable_sm80_to_sm89INS1_16FlashAttnFwdSm80INS1_25CollectiveMainloopFwdSm80ILi4ELi1ELb0EN4cute5tupleIJNS5_1CILi128EEENS7_ILi48EEENS7_ILi96EEEEEELi96ENS_10bfloat16_tEfNS_4arch4Sm80ELb0ELb0ELb0ELb1ELb1ELb1ELb1ELb1EEENS1_21CollectiveEpilogueFwdINS6_IJS8_SA_S9_EEENS6_IJNS7_ILi1EEESI_SI_EEESC_SE_Li128ELb1ELb1ELb1ELb0EEENS1_36VarlenDynamicPersistentTileSchedulerILi128ELi48ELi128ELi128ELb1ELb1ELb0ELb0ELb1ELb1EEEEEEEEEvNT_6ParamsE:
	.zero		1976


//--------------------- .nv.constant0._ZN7cutlass13device_kernelIN5flash19enable_sm80_to_sm89INS1_16FlashAttnFwdSm80INS1_25CollectiveMainloopFwdSm80ILi4ELi1ELb0EN4cute5tupleIJNS5_1CILi128EEENS7_ILi48EEENS7_ILi96EEEEEELi96ENS_10bfloat16_tEfNS_4arch4Sm80ELb0ELb1ELb0ELb0ELb1ELb0ELb1ELb1EEENS1_21CollectiveEpilogueFwdINS6_IJS8_SA_S9_EEENS6_IJNS7_ILi1EEESI_SI_EEESC_SE_Li128ELb0ELb1ELb1ELb0EEENS1_19SingleTileSchedulerILb0ELb1ELb1ELi128EEEEEEEEEvNT_6ParamsE --------------------------
	.section	.nv.constant0._ZN7cutlass13device_kernelIN5flash19enable_sm80_to_sm89INS1_16FlashAttnFwdSm80INS1_25CollectiveMainloopFwdSm80ILi4ELi1ELb0EN4cute5tupleIJNS5_1CILi128EEENS7_ILi48EEENS7_ILi96EEEEEELi96ENS_10bfloat16_tEfNS_4arch4Sm80ELb0ELb1ELb0ELb0ELb1ELb0ELb1ELb1EEENS1_21CollectiveEpilogueFwdINS6_IJS8_SA_S9_EEENS6_IJNS7_ILi1EEESI_SI_EEESC_SE_Li128ELb0ELb1ELb1ELb0EEENS1_19SingleTileSchedulerILb0ELb1ELb1ELi128EEEEEEEEEvNT_6ParamsE,"a",@progbits
	.sectionflags	@""
	.align	4
.nv.constant0._ZN7cutlass13device_kernelIN5flash19enable_sm80_to_sm89INS1_16FlashAttnFwdSm80INS1_25CollectiveMainloopFwdSm80ILi4ELi1ELb0EN4cute5tupleIJNS5_1CILi128EEENS7_ILi48EEENS7_ILi96EEEEEELi96ENS_10bfloat16_tEfNS_4arch4Sm80ELb0ELb1ELb0ELb0ELb1ELb0ELb1ELb1EEENS1_21CollectiveEpilogueFwdINS6_IJS8_SA_S9_EEENS6_IJNS7_ILi1EEESI_SI_EEESC_SE_Li128ELb0ELb1ELb1ELb0EEENS1_19SingleTileSchedulerILb0ELb1ELb1ELi128EEEEEEEEEvNT_6ParamsE:
	.zero		1944


//--------------------- .nv.constant0._ZN7cutlass13device_kernelIN5flash19enable_sm80_to_sm89INS1_16FlashAttnFwdSm80INS1_25CollectiveMainloopFwdSm80ILi4ELi1ELb0EN4cute5tupleIJNS5_1CILi128EEENS7_ILi48EEENS7_ILi96EEEEEELi96ENS_10bfloat16_tEfNS_4arch4Sm80ELb0ELb1ELb0ELb1ELb1ELb0ELb1ELb1EEENS1_21CollectiveEpilogueFwdINS6_IJS8_SA_S9_EEENS6_IJNS7_ILi1EEESI_SI_EEESC_SE_Li128ELb1ELb1ELb1ELb0EEENS1_36VarlenDynamicPersistentTileSchedulerILi128ELi48ELi128ELi128ELb1ELb1ELb0ELb1ELb0ELb1EEEEEEEEEvNT_6ParamsE --------------------------
	.section	.nv.constant0._ZN7cutlass13device_kernelIN5flash19enable_sm80_to_sm89INS1_16FlashAttnFwdSm80INS1_25CollectiveMainloopFwdSm80ILi4ELi1ELb0EN4cute5tupleIJNS5_1CILi128EEENS7_ILi48EEENS7_ILi96EEEEEELi96ENS_10bfloat16_tEfNS_4arch4Sm80ELb0ELb1ELb0ELb1ELb1ELb0ELb1ELb1EEENS1_21CollectiveEpilogueFwdINS6_IJS8_SA_S9_EEENS6_IJNS7_ILi1EEESI_SI_EEESC_SE_Li128ELb1ELb1ELb1ELb0EEENS1_36VarlenDynamicPersistentTileSchedulerILi128ELi48ELi128ELi128ELb1ELb1ELb0ELb1ELb0ELb1EEEEEEEEEvNT_6ParamsE,"a",@progbits
	.sectionflags	@""
	.align	4
.nv.constant0._ZN7cutlass13device_kernelIN5flash19enable_sm80_to_sm89INS1_16FlashAttnFwdSm80INS1_25CollectiveMainloopFwdSm80ILi4ELi1ELb0EN4cute5tupleIJNS5_1CILi128EEENS7_ILi48EEENS7_ILi96EEEEEELi96ENS_10bfloat16_tEfNS_4arch4Sm80ELb0ELb1ELb0ELb1ELb1ELb0ELb1ELb1EEENS1_21CollectiveEpilogueFwdINS6_IJS8_SA_S9_EEENS6_IJNS7_ILi1EEESI_SI_EEESC_SE_Li128ELb1ELb1ELb1ELb0EEENS1_36VarlenDynamicPersistentTileSchedulerILi128ELi48ELi128ELi128ELb1ELb1ELb0ELb1ELb0ELb1EEEEEEEEEvNT_6ParamsE:
	.zero		1976


//--------------------- .nv.constant0._ZN7cutlass13device_kernelIN5flash19enable_sm80_to_sm89INS1_16FlashAttnFwdSm80INS1_25CollectiveMainloopFwdSm80ILi4ELi1ELb0EN4cute5tupleIJNS5_1CILi128EEENS7_ILi48EEENS7_ILi96EEEEEELi96ENS_10bfloat16_tEfNS_4arch4Sm80ELb0ELb1ELb0ELb1ELb1ELb1ELb1ELb1EEENS1_21CollectiveEpilogueFwdINS6_IJS8_SA_S9_EEENS6_IJNS7_ILi1EEESI_SI_EEESC_SE_Li128ELb1ELb1ELb1ELb0EEENS1_36VarlenDynamicPersistentTileSchedulerILi128ELi48ELi128ELi128ELb1ELb1ELb0ELb1ELb0ELb1EEEEEEEEEvNT_6ParamsE --------------------------
	.section	.nv.constant0._ZN7cutlass13device_kernelIN5flash19enable_sm80_to_sm89INS1_16FlashAttnFwdSm80INS1_25CollectiveMainloopFwdSm80ILi4ELi1ELb0EN4cute5tupleIJNS5_1CILi128EEENS7_ILi48EEENS7_ILi96EEEEEELi96ENS_10bfloat16_tEfNS_4arch4Sm80ELb0ELb1ELb0ELb1ELb1ELb1ELb1ELb1EEENS1_21CollectiveEpilogueFwdINS6_IJS8_SA_S9_EEENS6_IJNS7_ILi1EEESI_SI_EEESC_SE_Li128ELb1ELb1ELb1ELb0EEENS1_36VarlenDynamicPersistentTileSchedulerILi128ELi48ELi128ELi128ELb1ELb1ELb0ELb1ELb0ELb1EEEEEEEEEvNT_6ParamsE,"a",@progbits
	.sectionflags	@""
	.align	4
.nv.constant0._ZN7cutlass13device_kernelIN5flash19enable_sm80_to_sm89INS1_16FlashAttnFwdSm80INS1_25CollectiveMainloopFwdSm80ILi4ELi1ELb0EN4cute5tupleIJNS5_1CILi128EEENS7_ILi48EEENS7_ILi96EEEEEELi96ENS_10bfloat16_tEfNS_4arch4Sm80ELb0ELb1ELb0ELb1ELb1ELb1ELb1ELb1EEENS1_21CollectiveEpilogueFwdINS6_IJS8_SA_S9_EEENS6_IJNS7_ILi1EEESI_SI_EEESC_SE_Li128ELb1ELb1ELb1ELb0EEENS1_36VarlenDynamicPersistentTileSchedulerILi128ELi48ELi128ELi128ELb1ELb1ELb0ELb1ELb0ELb1EEEEEEEEEvNT_6ParamsE:
	.zero		1976


//--------------------- .nv.constant0._ZN7cutlass13device_kernelIN5flash19enable_sm80_to_sm89INS1_16FlashAttnFwdSm80INS1_25CollectiveMainloopFwdSm80ILi4ELi1ELb0EN4cute5tupleIJNS5_1CILi128EEENS7_ILi64EEENS7_ILi96EEEEEELi96ENS_10bfloat16_tEfNS_4arch4Sm80ELb1ELb0ELb0ELb0ELb1ELb0ELb1ELb1EEENS1_21CollectiveEpilogueFwdINS6_IJS8_SA_S9_EEENS6_IJNS7_ILi1EEESI_SI_EEESC_SE_Li128ELb0ELb1ELb1ELb0EEENS1_30DynamicPersistentTileSchedulerILi128ELi128ELb1ELb1ELb0EEEEEEEEEvNT_6ParamsE --------------------------
	.section	.nv.constant0._ZN7cutlass13device_kernelIN5flash19enable_sm80_to_sm89INS1_16FlashAttnFwdSm80INS1_25CollectiveMainloopFwdSm80ILi4ELi1ELb0EN4cute5tupleIJNS5_1CILi128EEENS7_ILi64EEENS7_ILi96EEEEEELi96ENS_10bfloat16_tEfNS_4arch4Sm80ELb1ELb0ELb0ELb0ELb1ELb0ELb1ELb1EEENS1_21CollectiveEpilogueFwdINS6_IJS8_SA_S9_EEENS6_IJNS7_ILi1EEESI_SI_EEESC_SE_Li128ELb0ELb1ELb1ELb0EEENS1_30DynamicPersistentTileSchedulerILi128ELi128ELb1ELb1ELb0EEEEEEEEEvNT_6ParamsE,"a",@progbits
	.sectionflags	@""
	.align	4
.nv.constant0._ZN7cutlass13device_kernelIN5flash19enable_sm80_to_sm89INS1_16FlashAttnFwdSm80INS1_25CollectiveMainloopFwdSm80ILi4ELi1ELb0EN4cute5tupleIJNS5_1CILi128EEENS7_ILi64EEENS7_ILi96EEEEEELi96ENS_10bfloat16_tEfNS_4arch4Sm80ELb1ELb0ELb0ELb0ELb1ELb0ELb1ELb1EEENS1_21CollectiveEpilogueFwdINS6_IJS8_SA_S9_EEENS6_IJNS7_ILi1EEESI_SI_EEESC_SE_Li128ELb0ELb1ELb1ELb0EEENS1_30DynamicPersistentTileSchedulerILi128ELi128ELb1ELb1ELb0EEEEEEEEEvNT_6ParamsE:
	.zero		1960


//--------------------- .nv.constant0._ZN7cutlass13device_kernelIN5flash19enable_sm80_to_sm89INS1_16FlashAttnFwdSm80INS1_25CollectiveMainloopFwdSm80ILi4ELi1ELb0EN4cute5tupleIJNS5_1CILi128EEENS7_ILi48EEENS7_ILi96EEEEEELi96ENS_10bfloat16_tEfNS_4arch4Sm80ELb1ELb0ELb0ELb1ELb1ELb0ELb1ELb1EEENS1_21CollectiveEpilogueFwdINS6_IJS8_SA_S9_EEENS6_IJNS7_ILi1EEESI_SI_EEESC_SE_Li128ELb1ELb1ELb1ELb0EEENS1_36VarlenDynamicPersistentTileSchedulerILi128ELi48ELi128ELi128ELb1ELb1ELb0ELb1ELb1ELb1EEEEEEEEEvNT_6ParamsE --------------------------
	.section	.nv.constant0._ZN7cutlass13device_kernelIN5flash19enable_sm80_to_sm89INS1_16FlashAttnFwdSm80INS1_25CollectiveMainloopFwdSm80ILi4ELi1ELb0EN4cute5tupleIJNS5_1CILi128EEENS7_ILi48EEENS7_ILi96EEEEEELi96ENS_10bfloat16_tEfNS_4arch4Sm80ELb1ELb0ELb0ELb1ELb1ELb0ELb1ELb1EEENS1_21CollectiveEpilogueFwdINS6_IJS8_SA_S9_EEENS6_IJNS7_ILi1EEESI_SI_EEESC_SE_Li128ELb1ELb1ELb1ELb0EEENS1_36VarlenDynamicPersistentTileSchedulerILi128ELi48ELi128ELi128ELb1ELb1ELb0ELb1ELb1ELb1EEEEEEEEEvNT_6ParamsE,"a",@progbits
	.sectionflags	@""
	.align	4
.nv.constant0._ZN7cutlass13device_kernelIN5flash19enable_sm80_to_sm89INS1_16FlashAttnFwdSm80INS1_25CollectiveMainloopFwdSm80ILi4ELi1ELb0EN4cute5tupleIJNS5_1CILi128EEENS7_ILi48EEENS7_ILi96EEEEEELi96ENS_10bfloat16_tEfNS_4arch4Sm80ELb1ELb0ELb0ELb1ELb1ELb0ELb1ELb1EEENS1_21CollectiveEpilogueFwdINS6_IJS8_SA_S9_EEENS6_IJNS7_ILi1EEESI_SI_EEESC_SE_Li128ELb1ELb1ELb1ELb0EEENS1_36VarlenDynamicPersistentTileSchedulerILi128ELi48ELi128ELi128ELb1ELb1ELb0ELb1ELb1ELb1EEEEEEEEEvNT_6ParamsE:
	.zero		1976


//--------------------- .nv.constant0._ZN7cutlass13device_kernelIN5flash19enable_sm80_to_sm89INS1_16FlashAttnFwdSm80INS1_25CollectiveMainloopFwdSm80ILi4ELi1ELb0EN4cute5tupleIJNS5_1CILi128EEENS7_ILi48EEENS7_ILi96EEEEEELi96ENS_10bfloat16_tEfNS_4arch4Sm80ELb1ELb0ELb0ELb1ELb1ELb1ELb1ELb1EEENS1_21CollectiveEpilogueFwdINS6_IJS8_SA_S9_EEENS6_IJNS7_ILi1EEESI_SI_EEESC_SE_Li128ELb1ELb1ELb1ELb0EEENS1_36VarlenDynamicPersistentTileSchedulerILi128ELi48ELi128ELi128ELb1ELb1ELb0ELb1ELb1ELb1EEEEEEEEEvNT_6ParamsE --------------------------
	.section	.nv.constant0._ZN7cutlass13device_kernelIN5flash19enable_sm80_to_sm89INS1_16FlashAttnFwdSm80INS1_25CollectiveMainloopFwdSm80ILi4ELi1ELb0EN4cute5tupleIJNS5_1CILi128EEENS7_ILi48EEENS7_ILi96EEEEEELi96ENS_10bfloat16_tEfNS_4arch4Sm80ELb1ELb0ELb0ELb1ELb1ELb1ELb1ELb1EEENS1_21CollectiveEpilogueFwdINS6_IJS8_SA_S9_EEENS6_IJNS7_ILi1EEESI_SI_EEESC_SE_Li128ELb1ELb1ELb1ELb0EEENS1_36VarlenDynamicPersistentTileSchedulerILi128ELi48ELi128ELi128ELb1ELb1ELb0ELb1ELb1ELb1EEEEEEEEEvNT_6ParamsE,"a",@progbits
	.sectionflags	@""
	.align	4
.nv.constant0._ZN7cutlass13device_kernelIN5flash19enable_sm80_to_sm89INS1_16FlashAttnFwdSm80INS1_25CollectiveMainloopFwdSm80ILi4ELi1ELb0EN4cute5tupleIJNS5_1CILi128EEENS7_ILi48EEENS7_ILi96EEEEEELi96ENS_10bfloat16_tEfNS_4arch4Sm80ELb1ELb0ELb0ELb1ELb1ELb1ELb1ELb1EEENS1_21CollectiveEpilogueFwdINS6_IJS8_SA_S9_EEENS6_IJNS7_ILi1EEESI_SI_EEESC_SE_Li128ELb1ELb1ELb1ELb0EEENS1_36VarlenDynamicPersistentTileSchedulerILi128ELi48ELi128ELi128ELb1ELb1ELb0ELb1ELb1ELb1EEEEEEEEEvNT_6ParamsE:
	.zero		1976


//--------------------- SYMBOLS --------------------------

	.type		.nv.reservedSmem.offset0,@object
	.size		.nv.reservedSmem.offset0,0x4
